//
// Generated by NVIDIA NVVM Compiler
//
// Compiler Build ID: CL-36424714
// Cuda compilation tools, release 13.0, V13.0.88
// Based on NVVM 20.0.0
//

.version 9.0
.target sm_100
.address_size 64

	// .globl	_Z6kernelILl1048576ELl1048576EEv4d3_tPKfS2_S2_PKS0_Pd
.func  (.param .align 16 .b8 func_retval0[16]) __internal_trig_reduction_slowpathd
(
	.param .b64 __internal_trig_reduction_slowpathd_param_0
)
;
.global .align 8 .b8 __cudart_i2opi_d[144] = {8, 93, 141, 31, 177, 95, 251, 107, 234, 146, 82, 138, 247, 57, 7, 61, 123, 241, 229, 235, 199, 186, 39, 117, 45, 234, 95, 158, 102, 63, 70, 79, 183, 9, 203, 39, 207, 126, 54, 109, 31, 109, 10, 90, 139, 17, 47, 239, 15, 152, 5, 222, 255, 151, 248, 31, 59, 40, 249, 189, 139, 95, 132, 156, 244, 57, 83, 131, 57, 214, 145, 57, 65, 126, 95, 180, 38, 112, 156, 233, 132, 68, 187, 46, 245, 53, 130, 232, 62, 167, 41, 177, 28, 235, 29, 254, 28, 146, 209, 9, 234, 46, 73, 6, 224, 210, 77, 66, 58, 110, 36, 183, 97, 197, 187, 222, 171, 99, 81, 254, 65, 144, 67, 60, 153, 149, 98, 219, 192, 221, 52, 245, 209, 87, 39, 252, 41, 21, 68, 78, 110, 131, 249, 162};
.global .align 16 .b8 __cudart_sin_cos_coeffs[128] = {70, 210, 176, 44, 241, 229, 90, 190, 146, 227, 172, 105, 227, 29, 199, 62, 161, 98, 219, 25, 160, 1, 42, 191, 24, 8, 17, 17, 17, 17, 129, 63, 84, 85, 85, 85, 85, 85, 197, 191, 0, 0, 0, 0, 0, 0, 0, 0, 0, 0, 0, 0, 0, 0, 0, 0, 100, 129, 253, 32, 131, 255, 168, 189, 40, 133, 239, 193, 167, 238, 33, 62, 217, 230, 6, 142, 79, 126, 146, 190, 233, 188, 221, 25, 160, 1, 250, 62, 71, 93, 193, 22, 108, 193, 86, 191, 81, 85, 85, 85, 85, 85, 165, 63, 0, 0, 0, 0, 0, 0, 224, 191, 0, 0, 0, 0, 0, 0, 240, 63};

.visible .entry _Z6kernelILl1048576ELl1048576EEv4d3_tPKfS2_S2_PKS0_Pd(
	.param .align 8 .b8 _Z6kernelILl1048576ELl1048576EEv4d3_tPKfS2_S2_PKS0_Pd_param_0[24],
	.param .u64 .ptr .align 1 _Z6kernelILl1048576ELl1048576EEv4d3_tPKfS2_S2_PKS0_Pd_param_1,
	.param .u64 .ptr .align 1 _Z6kernelILl1048576ELl1048576EEv4d3_tPKfS2_S2_PKS0_Pd_param_2,
	.param .u64 .ptr .align 1 _Z6kernelILl1048576ELl1048576EEv4d3_tPKfS2_S2_PKS0_Pd_param_3,
	.param .u64 .ptr .align 1 _Z6kernelILl1048576ELl1048576EEv4d3_tPKfS2_S2_PKS0_Pd_param_4,
	.param .u64 .ptr .align 1 _Z6kernelILl1048576ELl1048576EEv4d3_tPKfS2_S2_PKS0_Pd_param_5
)
{
	.reg .pred 	%p<10>;
	.reg .b32 	%r<26>;
	.reg .b32 	%f<35>;
	.reg .b64 	%rd<32>;
	.reg .b64 	%fd<79>;

	ld.param.f64 	%fd14, [_Z6kernelILl1048576ELl1048576EEv4d3_tPKfS2_S2_PKS0_Pd_param_0+16];
	ld.param.f64 	%fd13, [_Z6kernelILl1048576ELl1048576EEv4d3_tPKfS2_S2_PKS0_Pd_param_0+8];
	ld.param.f64 	%fd12, [_Z6kernelILl1048576ELl1048576EEv4d3_tPKfS2_S2_PKS0_Pd_param_0];
	ld.param.u64 	%rd8, [_Z6kernelILl1048576ELl1048576EEv4d3_tPKfS2_S2_PKS0_Pd_param_1];
	ld.param.u64 	%rd9, [_Z6kernelILl1048576ELl1048576EEv4d3_tPKfS2_S2_PKS0_Pd_param_3];
	ld.param.u64 	%rd10, [_Z6kernelILl1048576ELl1048576EEv4d3_tPKfS2_S2_PKS0_Pd_param_4];
	cvta.to.global.u64 	%rd1, %rd9;
	cvta.to.global.u64 	%rd2, %rd8;
	cvta.to.global.u64 	%rd11, %rd10;
	mov.u32 	%r10, %ctaid.x;
	mov.u32 	%r11, %ntid.x;
	mov.u32 	%r12, %tid.x;
	mad.lo.s32 	%r1, %r10, %r11, %r12;
	mul.wide.u32 	%rd12, %r1, 24;
	add.s64 	%rd13, %rd11, %rd12;
	ld.global.f64 	%fd15, [%rd13];
	ld.global.f64 	%fd16, [%rd13+8];
	ld.global.f64 	%fd17, [%rd13+16];
	cvt.rn.f32.f64 	%f1, %fd15;
	cvt.rn.f32.f64 	%f2, %fd16;
	cvt.rn.f32.f64 	%f3, %fd17;
	mov.f32 	%f33, 0f00000000;
	mov.b64 	%rd31, 0;
	mov.u64 	%rd20, __cudart_sin_cos_coeffs;
	mov.f32 	%f34, %f33;
$L__BB0_1:
	ld.param.u64 	%rd29, [_Z6kernelILl1048576ELl1048576EEv4d3_tPKfS2_S2_PKS0_Pd_param_2];
	add.s64 	%rd14, %rd2, %rd31;
	ld.global.f32 	%f9, [%rd14];
	cvta.to.global.u64 	%rd15, %rd29;
	add.s64 	%rd16, %rd15, %rd31;
	ld.global.f32 	%f10, [%rd16];
	add.s64 	%rd17, %rd1, %rd31;
	ld.global.f32 	%f11, [%rd17];
	cvt.rn.f32.f64 	%f12, %fd12;
	sub.f32 	%f13, %f9, %f12;
	cvt.rn.f32.f64 	%f14, %fd13;
	sub.f32 	%f15, %f10, %f14;
	cvt.rn.f32.f64 	%f16, %fd14;
	sub.f32 	%f17, %f11, %f16;
	mul.f32 	%f18, %f15, %f15;
	fma.rn.f32 	%f19, %f13, %f13, %f18;
	fma.rn.f32 	%f20, %f17, %f17, %f19;
	sqrt.rn.f32 	%f21, %f20;
	sub.f32 	%f22, %f9, %f1;
	sub.f32 	%f23, %f10, %f2;
	sub.f32 	%f24, %f11, %f3;
	mul.f32 	%f25, %f23, %f23;
	fma.rn.f32 	%f26, %f22, %f22, %f25;
	fma.rn.f32 	%f27, %f24, %f24, %f26;
	sqrt.rn.f32 	%f28, %f27;
	add.f32 	%f29, %f21, %f28;
	cvt.f64.f32 	%fd18, %f29;
	mul.f64 	%fd1, %fd18, 0d40C88B2F704A9409;
	abs.f64 	%fd2, %fd1;
	setp.neu.f64 	%p1, %fd2, 0d7FF0000000000000;
	@%p1 bra 	$L__BB0_3;
	mov.f64 	%fd24, 0d0000000000000000;
	mul.rn.f64 	%fd77, %fd1, %fd24;
	mov.b32 	%r24, 1;
	bra.uni 	$L__BB0_6;
$L__BB0_3:
	mul.f64 	%fd19, %fd1, 0d3FE45F306DC9C883;
	cvt.rni.s32.f64 	%r23, %fd19;
	cvt.rn.f64.s32 	%fd20, %r23;
	fma.rn.f64 	%fd21, %fd20, 0dBFF921FB54442D18, %fd1;
	fma.rn.f64 	%fd22, %fd20, 0dBC91A62633145C00, %fd21;
	fma.rn.f64 	%fd77, %fd20, 0dB97B839A252049C0, %fd22;
	setp.ltu.f64 	%p2, %fd2, 0d41E0000000000000;
	@%p2 bra 	$L__BB0_5;
	{ // callseq 0, 0
	.param .b64 param0;
	st.param.f64 	[param0], %fd1;
	.param .align 16 .b8 retval0[16];
	call.uni (retval0), 
	__internal_trig_reduction_slowpathd, 
	(
	param0
	);
	ld.param.f64 	%fd77, [retval0];
	ld.param.b32 	%r23, [retval0+8];
	} // callseq 0
$L__BB0_5:
	add.s32 	%r24, %r23, 1;
$L__BB0_6:
	shl.b32 	%r15, %r24, 6;
	cvt.u64.u32 	%rd18, %r15;
	and.b64  	%rd19, %rd18, 64;
	add.s64 	%rd21, %rd20, %rd19;
	mul.rn.f64 	%fd25, %fd77, %fd77;
	and.b32  	%r16, %r24, 1;
	setp.eq.b32 	%p4, %r16, 1;
	selp.f64 	%fd26, 0dBDA8FF8320FD8164, 0d3DE5DB65F9785EBA, %p4;
	ld.global.nc.v2.f64 	{%fd27, %fd28}, [%rd21];
	fma.rn.f64 	%fd29, %fd26, %fd25, %fd27;
	fma.rn.f64 	%fd30, %fd29, %fd25, %fd28;
	ld.global.nc.v2.f64 	{%fd31, %fd32}, [%rd21+16];
	fma.rn.f64 	%fd33, %fd30, %fd25, %fd31;
	fma.rn.f64 	%fd34, %fd33, %fd25, %fd32;
	ld.global.nc.v2.f64 	{%fd35, %fd36}, [%rd21+32];
	fma.rn.f64 	%fd37, %fd34, %fd25, %fd35;
	fma.rn.f64 	%fd38, %fd37, %fd25, %fd36;
	fma.rn.f64 	%fd39, %fd38, %fd77, %fd77;
	fma.rn.f64 	%fd40, %fd38, %fd25, 0d3FF0000000000000;
	selp.f64 	%fd41, %fd40, %fd39, %p4;
	and.b32  	%r17, %r24, 2;
	setp.eq.s32 	%p5, %r17, 0;
	mov.f64 	%fd42, 0d0000000000000000;
	sub.f64 	%fd43, %fd42, %fd41;
	selp.f64 	%fd44, %fd41, %fd43, %p5;
	cvt.f64.f32 	%fd45, %f34;
	add.f64 	%fd46, %fd44, %fd45;
	cvt.rn.f32.f64 	%f34, %fd46;
	@%p1 bra 	$L__BB0_8;
	mov.f64 	%fd52, 0d0000000000000000;
	mul.rn.f64 	%fd78, %fd1, %fd52;
	mov.b32 	%r25, 0;
	bra.uni 	$L__BB0_10;
$L__BB0_8:
	mul.f64 	%fd47, %fd1, 0d3FE45F306DC9C883;
	cvt.rni.s32.f64 	%r25, %fd47;
	cvt.rn.f64.s32 	%fd48, %r25;
	fma.rn.f64 	%fd49, %fd48, 0dBFF921FB54442D18, %fd1;
	fma.rn.f64 	%fd50, %fd48, 0dBC91A62633145C00, %fd49;
	fma.rn.f64 	%fd78, %fd48, 0dB97B839A252049C0, %fd50;
	setp.ltu.f64 	%p6, %fd2, 0d41E0000000000000;
	@%p6 bra 	$L__BB0_10;
	{ // callseq 1, 0
	.param .b64 param0;
	st.param.f64 	[param0], %fd1;
	.param .align 16 .b8 retval0[16];
	call.uni (retval0), 
	__internal_trig_reduction_slowpathd, 
	(
	param0
	);
	ld.param.f64 	%fd78, [retval0];
	ld.param.b32 	%r25, [retval0+8];
	} // callseq 1
$L__BB0_10:
	shl.b32 	%r20, %r25, 6;
	cvt.u64.u32 	%rd22, %r20;
	and.b64  	%rd23, %rd22, 64;
	add.s64 	%rd25, %rd20, %rd23;
	mul.rn.f64 	%fd53, %fd78, %fd78;
	and.b32  	%r21, %r25, 1;
	setp.eq.b32 	%p7, %r21, 1;
	selp.f64 	%fd54, 0dBDA8FF8320FD8164, 0d3DE5DB65F9785EBA, %p7;
	ld.global.nc.v2.f64 	{%fd55, %fd56}, [%rd25];
	fma.rn.f64 	%fd57, %fd54, %fd53, %fd55;
	fma.rn.f64 	%fd58, %fd57, %fd53, %fd56;
	ld.global.nc.v2.f64 	{%fd59, %fd60}, [%rd25+16];
	fma.rn.f64 	%fd61, %fd58, %fd53, %fd59;
	fma.rn.f64 	%fd62, %fd61, %fd53, %fd60;
	ld.global.nc.v2.f64 	{%fd63, %fd64}, [%rd25+32];
	fma.rn.f64 	%fd65, %fd62, %fd53, %fd63;
	fma.rn.f64 	%fd66, %fd65, %fd53, %fd64;
	fma.rn.f64 	%fd67, %fd66, %fd78, %fd78;
	fma.rn.f64 	%fd68, %fd66, %fd53, 0d3FF0000000000000;
	selp.f64 	%fd69, %fd68, %fd67, %p7;
	and.b32  	%r22, %r25, 2;
	setp.eq.s32 	%p8, %r22, 0;
	mov.f64 	%fd70, 0d0000000000000000;
	sub.f64 	%fd71, %fd70, %fd69;
	selp.f64 	%fd72, %fd69, %fd71, %p8;
	cvt.f64.f32 	%fd73, %f33;
	add.f64 	%fd74, %fd72, %fd73;
	cvt.rn.f32.f64 	%f33, %fd74;
	add.s64 	%rd31, %rd31, 4;
	setp.ne.s64 	%p9, %rd31, 4194304;
	@%p9 bra 	$L__BB0_1;
	ld.param.u64 	%rd30, [_Z6kernelILl1048576ELl1048576EEv4d3_tPKfS2_S2_PKS0_Pd_param_5];
	cvta.to.global.u64 	%rd26, %rd30;
	mul.f32 	%f30, %f33, %f33;
	fma.rn.f32 	%f31, %f34, %f34, %f30;
	sqrt.rn.f32 	%f32, %f31;
	cvt.f64.f32 	%fd75, %f32;
	mul.wide.u32 	%rd27, %r1, 8;
	add.s64 	%rd28, %rd26, %rd27;
	st.global.f64 	[%rd28], %fd75;
	ret;

}
.func  (.param .align 16 .b8 func_retval0[16]) __internal_trig_reduction_slowpathd(
	.param .b64 __internal_trig_reduction_slowpathd_param_0
)
{
	.local .align 8 .b8 	__local_depot1[40];
	.reg .b64 	%SP;
	.reg .b64 	%SPL;
	.reg .pred 	%p<10>;
	.reg .b32 	%r<47>;
	.reg .b64 	%rd<74>;
	.reg .b64 	%fd<5>;

	mov.u64 	%SPL, __local_depot1;
	ld.param.f64 	%fd4, [__internal_trig_reduction_slowpathd_param_0];
	add.u64 	%rd1, %SPL, 0;
	{
	.reg .b32 %temp; 
	mov.b64 	{%temp, %r1}, %fd4;
	}
	shr.u32 	%r2, %r1, 20;
	and.b32  	%r3, %r2, 2047;
	setp.eq.s32 	%p1, %r3, 2047;
	mov.b32 	%r46, 0;
	@%p1 bra 	$L__BB1_9;
	add.s32 	%r20, %r3, -1024;
	mov.b64 	%rd20, %fd4;
	shl.b64 	%rd2, %rd20, 11;
	shr.u32 	%r4, %r20, 6;
	sub.s32 	%r45, 15, %r4;
	sub.s32 	%r21, 19, %r4;
	setp.lt.u32 	%p2, %r20, 128;
	selp.b32 	%r6, 18, %r21, %p2;
	setp.ge.s32 	%p3, %r45, %r6;
	mov.b64 	%rd70, 0;
	@%p3 bra 	$L__BB1_4;
	add.s32 	%r23, %r6, %r4;
	neg.s32 	%r43, %r23;
	or.b64  	%rd3, %rd2, -9223372036854775808;
	mov.b64 	%rd70, 0;
	mov.b32 	%r42, 0;
	mov.u64 	%rd25, __cudart_i2opi_d;
	mov.u32 	%r44, %r45;
$L__BB1_3:
	.pragma "nounroll";
	mul.wide.s32 	%rd22, %r42, 8;
	add.s64 	%rd23, %rd1, %rd22;
	mul.wide.s32 	%rd24, %r44, 8;
	add.s64 	%rd26, %rd25, %rd24;
	ld.global.nc.u64 	%rd27, [%rd26];
	{
	.reg .u32 %r0, %r1, %r2, %r3, %alo, %ahi, %blo, %bhi, %clo, %chi;
	mov.b64 	{%alo,%ahi}, %rd27;
	mov.b64 	{%blo,%bhi}, %rd3;
	mov.b64 	{%clo,%chi}, %rd70;
	mad.lo.cc.u32 	%r0, %alo, %blo, %clo;
	madc.hi.cc.u32 	%r1, %alo, %blo, %chi;
	madc.hi.u32 	%r2, %alo, %bhi, 0;
	mad.lo.cc.u32 	%r1, %alo, %bhi, %r1;
	madc.hi.cc.u32 	%r2, %ahi, %blo, %r2;
	madc.hi.u32 	%r3, %ahi, %bhi, 0;
	mad.lo.cc.u32 	%r1, %ahi, %blo, %r1;
	madc.lo.cc.u32 	%r2, %ahi, %bhi, %r2;
	addc.u32 	%r3, %r3, 0;
	mov.b64 	%rd28, {%r0,%r1};
	mov.b64 	%rd70, {%r2,%r3};
	}
	st.local.u64 	[%rd23], %rd28;
	add.s32 	%r44, %r44, 1;
	add.s32 	%r43, %r43, 1;
	add.s32 	%r42, %r42, 1;
	setp.ne.s32 	%p4, %r43, -15;
	mov.u32 	%r45, %r6;
	@%p4 bra 	$L__BB1_3;
$L__BB1_4:
	cvt.s64.s32 	%rd29, %r45;
	cvt.u64.u32 	%rd30, %r4;
	add.s64 	%rd31, %rd30, %rd29;
	shl.b64 	%rd32, %rd31, 3;
	add.s64 	%rd33, %rd1, %rd32;
	st.local.u64 	[%rd33+-120], %rd70;
	and.b32  	%r15, %r2, 63;
	ld.local.u64 	%rd72, [%rd1+16];
	ld.local.u64 	%rd71, [%rd1+24];
	setp.eq.s32 	%p5, %r15, 0;
	@%p5 bra 	$L__BB1_6;
	shl.b64 	%rd34, %rd71, %r15;
	shr.u64 	%rd35, %rd72, 1;
	xor.b32  	%r24, %r15, 63;
	shr.u64 	%rd36, %rd35, %r24;
	or.b64  	%rd71, %rd34, %rd36;
	ld.local.u64 	%rd37, [%rd1+8];
	shl.b64 	%rd38, %rd72, %r15;
	shr.u64 	%rd39, %rd37, 1;
	shr.u64 	%rd40, %rd39, %r24;
	or.b64  	%rd72, %rd38, %rd40;
$L__BB1_6:
	and.b32  	%r25, %r1, -2147483648;
	shr.u64 	%rd41, %rd71, 62;
	cvt.u32.u64 	%r26, %rd41;
	mov.b64 	{%r27, %r28}, %rd71;
	mov.b64 	{%r29, %r30}, %rd72;
	shf.l.wrap.b32 	%r31, %r30, %r27, 2;
	shf.l.wrap.b32 	%r32, %r27, %r28, 2;
	mov.b64 	%rd42, {%r31, %r32};
	shl.b64 	%rd43, %rd72, 2;
	shr.u64 	%rd44, %rd42, 63;
	cvt.u32.u64 	%r33, %rd44;
	add.s32 	%r34, %r33, %r26;
	setp.eq.s32 	%p6, %r25, 0;
	neg.s32 	%r35, %r34;
	selp.b32 	%r46, %r34, %r35, %p6;
	setp.gt.s64 	%p7, %rd42, -1;
	mov.b64 	%rd45, 0;
	{
	.reg .u32 %r0, %r1, %r2, %r3, %a0, %a1, %a2, %a3, %b0, %b1, %b2, %b3;
	mov.b64 	{%a0,%a1}, %rd45;
	mov.b64 	{%a2,%a3}, %rd45;
	mov.b64 	{%b0,%b1}, %rd43;
	mov.b64 	{%b2,%b3}, %rd42;
	sub.cc.u32 	%r0, %a0, %b0;
	subc.cc.u32 	%r1, %a1, %b1;
	subc.cc.u32 	%r2, %a2, %b2;
	subc.u32 	%r3, %a3, %b3;
	mov.b64 	%rd46, {%r0,%r1};
	mov.b64 	%rd47, {%r2,%r3};
	}
	xor.b32  	%r36, %r25, -2147483648;
	selp.b64 	%rd73, %rd42, %rd47, %p7;
	selp.b64 	%rd14, %rd43, %rd46, %p7;
	selp.b32 	%r17, %r25, %r36, %p7;
	clz.b64 	%r37, %rd73;
	cvt.u64.u32 	%rd15, %r37;
	setp.eq.s32 	%p8, %r37, 0;
	@%p8 bra 	$L__BB1_8;
	cvt.u32.u64 	%r38, %rd15;
	and.b32  	%r39, %r38, 63;
	shl.b64 	%rd48, %rd73, %r39;
	shr.u64 	%rd49, %rd14, 1;
	not.b32 	%r40, %r38;
	and.b32  	%r41, %r40, 63;
	shr.u64 	%rd50, %rd49, %r41;
	or.b64  	%rd73, %rd48, %rd50;
$L__BB1_8:
	mov.b64 	%rd51, -3958705157555305931;
	{
	.reg .u32 %r0, %r1, %r2, %r3, %alo, %ahi, %blo, %bhi;
	mov.b64 	{%alo,%ahi}, %rd73;
	mov.b64 	{%blo,%bhi}, %rd51;
	mul.lo.u32 	%r0, %alo, %blo;
	mul.hi.u32 	%r1, %alo, %blo;
	mad.lo.cc.u32 	%r1, %alo, %bhi, %r1;
	madc.hi.u32 	%r2, %alo, %bhi, 0;
	mad.lo.cc.u32 	%r1, %ahi, %blo, %r1;
	madc.hi.cc.u32 	%r2, %ahi, %blo, %r2;
	madc.hi.u32 	%r3, %ahi, %bhi, 0;
	mad.lo.cc.u32 	%r2, %ahi, %bhi, %r2;
	addc.u32 	%r3, %r3, 0;
	mov.b64 	%rd52, {%r0,%r1};
	mov.b64 	%rd53, {%r2,%r3};
	}
	setp.gt.s64 	%p9, %rd53, 0;
	{
	.reg .u32 %r0, %r1, %r2, %r3, %a0, %a1, %a2, %a3, %b0, %b1, %b2, %b3;
	mov.b64 	{%a0,%a1}, %rd52;
	mov.b64 	{%a2,%a3}, %rd53;
	mov.b64 	{%b0,%b1}, %rd52;
	mov.b64 	{%b2,%b3}, %rd53;
	add.cc.u32 	%r0, %a0, %b0;
	addc.cc.u32 	%r1, %a1, %b1;
	addc.cc.u32 	%r2, %a2, %b2;
	addc.u32 	%r3, %a3, %b3;
	mov.b64 	%rd54, {%r0,%r1};
	mov.b64 	%rd55, {%r2,%r3};
	}
	selp.b64 	%rd56, %rd55, %rd53, %p9;
	selp.s64 	%rd57, -1, 0, %p9;
	sub.s64 	%rd58, %rd57, %rd15;
	cvt.u64.u32 	%rd59, %r17;
	shl.b64 	%rd60, %rd59, 32;
	add.s64 	%rd61, %rd56, 1;
	shr.u64 	%rd62, %rd61, 10;
	add.s64 	%rd63, %rd62, 1;
	shr.u64 	%rd64, %rd63, 1;
	shl.b64 	%rd65, %rd58, 52;
	add.s64 	%rd66, %rd65, %rd64;
	add.s64 	%rd67, %rd66, 4602678819172646912;
	or.b64  	%rd68, %rd67, %rd60;
	mov.b64 	%fd4, %rd68;
$L__BB1_9:
	st.param.f64 	[func_retval0], %fd4;
	st.param.b32 	[func_retval0+8], %r46;
	ret;

}


// ===== COMPILED SASS (sm_100) =====

	.target	sm_100

	.elftype	@"ET_EXEC"


//--------------------- .note.nv.tkinfo           --------------------------
	.section	.note.nv.tkinfo,"",@"SHT_NOTE"
	.sectionflags	@"SHF_NOTE_NV_TKINFO"
	.tkinfo
        /*0018*/ 	.word	0x00000002
        /*0030*/ 	.string	""
        /*0030*/ 	.string	"ptxas"
        /*0030*/ 	.string	"Cuda compilation tools, release 13.0, V13.0.88"
        /*0030*/ 	.string	"Build cuda_13.0.r13.0/compiler.36424714_0"
        /*0030*/ 	.string	"-arch sm_100 -m 64 "



//--------------------- .note.nv.cuinfo           --------------------------
	.section	.note.nv.cuinfo,"",@"SHT_NOTE"
	.sectionflags	@"SHF_NOTE_NV_CUINFO"
        /*0018*/ 	.short	0x0002
        /*001a*/ 	.short	0x0064
        /*001c*/ 	.short	0x0082
	.zero		2


//--------------------- .nv.info                  --------------------------
	.section	.nv.info,"",@"SHT_CUDA_INFO"
	.align	4


	//----- nvinfo : EIATTR_REGCOUNT
	.align		4
        /*0000*/ 	.byte	0x04, 0x2f
        /*0002*/ 	.short	(.L_3 - .L_2)
	.align		4
.L_2:
        /*0004*/ 	.word	index@(_Z6kernelILl1048576ELl1048576EEv4d3_tPKfS2_S2_PKS0_Pd)
        /*0008*/ 	.word	0x00000020


	//----- nvinfo : EIATTR_FRAME_SIZE
	.align		4
.L_3:
        /*000c*/ 	.byte	0x04, 0x11
        /*000e*/ 	.short	(.L_5 - .L_4)
	.align		4
.L_4:
        /*0010*/ 	.word	index@($_Z6kernelILl1048576ELl1048576EEv4d3_tPKfS2_S2_PKS0_Pd$__internal_trig_reduction_slowpathd)
        /*0014*/ 	.word	0x00000028


	//----- nvinfo : EIATTR_FRAME_SIZE
	.align		4
.L_5:
        /*0018*/ 	.byte	0x04, 0x11
        /*001a*/ 	.short	(.L_7 - .L_6)
	.align		4
.L_6:
        /*001c*/ 	.word	index@($__internal_0_$__cuda_sm20_sqrt_rn_f32_slowpath)
        /*0020*/ 	.word	0x00000028


	//----- nvinfo : EIATTR_FRAME_SIZE
	.align		4
.L_7:
        /*0024*/ 	.byte	0x04, 0x11
        /*0026*/ 	.short	(.L_9 - .L_8)
	.align		4
.L_8:
        /*0028*/ 	.word	index@(_Z6kernelILl1048576ELl1048576EEv4d3_tPKfS2_S2_PKS0_Pd)
        /*002c*/ 	.word	0x00000028


	//----- nvinfo : EIATTR_MIN_STACK_SIZE
	.align		4
.L_9:
        /*0030*/ 	.byte	0x04, 0x12
        /*0032*/ 	.short	(.L_11 - .L_10)
	.align		4
.L_10:
        /*0034*/ 	.word	index@(_Z6kernelILl1048576ELl1048576EEv4d3_tPKfS2_S2_PKS0_Pd)
        /*0038*/ 	.word	0x00000028
.L_11:


//--------------------- .nv.compat                --------------------------
	.section	.nv.compat,"",@"SHT_CUDA_COMPAT_INFO"
	.align	4
        /*0000*/ 	.byte	0x02, 0x09, 0x00, 0x00, 0x02, 0x02, 0x01, 0x00, 0x02, 0x05, 0x05, 0x00, 0x03, 0x07, 0x01, 0x01
        /*0010*/ 	.byte	0x02, 0x03, 0x00, 0x00, 0x02, 0x06, 0x01, 0x00, 0x04, 0x0b, 0x08, 0x00, 0x01, 0x00, 0x00, 0x00
        /*0020*/ 	.byte	0x00, 0x00, 0x00, 0x00


//--------------------- .nv.info._Z6kernelILl1048576ELl1048576EEv4d3_tPKfS2_S2_PKS0_Pd --------------------------
	.section	.nv.info._Z6kernelILl1048576ELl1048576EEv4d3_tPKfS2_S2_PKS0_Pd,"",@"SHT_CUDA_INFO"
	.sectionflags	@""
	.align	4


	//----- nvinfo : EIATTR_CUDA_API_VERSION
	.align		4
        /*0000*/ 	.byte	0x04, 0x37
        /*0002*/ 	.short	(.L_13 - .L_12)
.L_12:
        /*0004*/ 	.word	0x00000082


	//----- nvinfo : EIATTR_KPARAM_INFO
	.align		4
.L_13:
        /*0008*/ 	.byte	0x04, 0x17
        /*000a*/ 	.short	(.L_15 - .L_14)
.L_14:
        /*000c*/ 	.word	0x00000000
        /*0010*/ 	.short	0x0005
        /*0012*/ 	.short	0x0038
        /*0014*/ 	.byte	0x00, 0xf5, 0x21, 0x00


	//----- nvinfo : EIATTR_KPARAM_INFO
	.align		4
.L_15:
        /*0018*/ 	.byte	0x04, 0x17
        /*001a*/ 	.short	(.L_17 - .L_16)
.L_16:
        /*001c*/ 	.word	0x00000000
        /*0020*/ 	.short	0x0004
        /*0022*/ 	.short	0x0030
        /*0024*/ 	.byte	0x00, 0xf5, 0x21, 0x00


	//----- nvinfo : EIATTR_KPARAM_INFO
	.align		4
.L_17:
        /*0028*/ 	.byte	0x04, 0x17
        /*002a*/ 	.short	(.L_19 - .L_18)
.L_18:
        /*002c*/ 	.word	0x00000000
        /*0030*/ 	.short	0x0003
        /*0032*/ 	.short	0x0028
        /*0034*/ 	.byte	0x00, 0xf5, 0x21, 0x00


	//----- nvinfo : EIATTR_KPARAM_INFO
	.align		4
.L_19:
        /*0038*/ 	.byte	0x04, 0x17
        /*003a*/ 	.short	(.L_21 - .L_20)
.L_20:
        /*003c*/ 	.word	0x00000000
        /*0040*/ 	.short	0x0002
        /*0042*/ 	.short	0x0020
        /*0044*/ 	.byte	0x00, 0xf5, 0x21, 0x00


	//----- nvinfo : EIATTR_KPARAM_INFO
	.align		4
.L_21:
        /*0048*/ 	.byte	0x04, 0x17
        /*004a*/ 	.short	(.L_23 - .L_22)
.L_22:
        /*004c*/ 	.word	0x00000000
        /*0050*/ 	.short	0x0001
        /*0052*/ 	.short	0x0018
        /*0054*/ 	.byte	0x00, 0xf5, 0x21, 0x00


	//----- nvinfo : EIATTR_KPARAM_INFO
	.align		4
.L_23:
        /*0058*/ 	.byte	0x04, 0x17
        /*005a*/ 	.short	(.L_25 - .L_24)
.L_24:
        /*005c*/ 	.word	0x00000000
        /*0060*/ 	.short	0x0000
        /*0062*/ 	.short	0x0000
        /*0064*/ 	.byte	0x00, 0xf0, 0x61, 0x00


	//----- nvinfo : EIATTR_SPARSE_MMA_MASK
	.align		4
.L_25:
        /*0068*/ 	.byte	0x03, 0x50
        /*006a*/ 	.short	0x0000


	//----- nvinfo : EIATTR_MAXREG_COUNT
	.align		4
        /*006c*/ 	.byte	0x03, 0x1b
        /*006e*/ 	.short	0x00ff


	//----- nvinfo : EIATTR_MERCURY_ISA_VERSION
	.align		4
        /*0070*/ 	.byte	0x03, 0x5f
        /*0072*/ 	.short	0x0101


	//----- nvinfo : EIATTR_VRC_CTA_INIT_COUNT
	.align		4
        /*0074*/ 	.byte	0x02, 0x4a
	.zero		1
	.zero		1


	//----- nvinfo : EIATTR_EXIT_INSTR_OFFSETS
	.align		4
        /*0078*/ 	.byte	0x04, 0x1c
        /*007a*/ 	.short	(.L_27 - .L_26)


	//   ....[0]....
.L_26:
        /*007c*/ 	.word	0x00000ec0


	//----- nvinfo : EIATTR_CRS_STACK_SIZE
	.align		4
.L_27:
        /*0080*/ 	.byte	0x04, 0x1e
        /*0082*/ 	.short	(.L_29 - .L_28)
.L_28:
        /*0084*/ 	.word	0x00000000


	//----- nvinfo : EIATTR_CBANK_PARAM_SIZE
	.align		4
.L_29:
        /*0088*/ 	.byte	0x03, 0x19
        /*008a*/ 	.short	0x0040


	//----- nvinfo : EIATTR_PARAM_CBANK
	.align		4
        /*008c*/ 	.byte	0x04, 0x0a
        /*008e*/ 	.short	(.L_31 - .L_30)
	.align		4
.L_30:
        /*0090*/ 	.word	index@(.nv.constant0._Z6kernelILl1048576ELl1048576EEv4d3_tPKfS2_S2_PKS0_Pd)
        /*0094*/ 	.short	0x0380
        /*0096*/ 	.short	0x0040


	//----- nvinfo : EIATTR_SW_WAR
	.align		4
.L_31:
        /*0098*/ 	.byte	0x04, 0x36
        /*009a*/ 	.short	(.L_33 - .L_32)
.L_32:
        /*009c*/ 	.word	0x00000008
.L_33:


//--------------------- .nv.callgraph             --------------------------
	.section	.nv.callgraph,"",@"SHT_CUDA_CALLGRAPH"
	.align	4
	.sectionentsize	8
	.align		4
        /*0000*/ 	.word	0x00000000
	.align		4
        /*0004*/ 	.word	0xffffffff
	.align		4
        /*0008*/ 	.word	0x00000000
	.align		4
        /*000c*/ 	.word	0xfffffffe
	.align		4
        /*0010*/ 	.word	0x00000000
	.align		4
        /*0014*/ 	.word	0xfffffffd
	.align		4
        /*0018*/ 	.word	0x00000000
	.align		4
        /*001c*/ 	.word	0xfffffffc


//--------------------- .nv.constant4             --------------------------
	.section	.nv.constant4,"a",@progbits
	.align	8
	.align		8
.nv.constant4:
        /*0000*/ 	.dword	__cudart_i2opi_d
	.align		8
        /*0008*/ 	.dword	__cudart_sin_cos_coeffs


//--------------------- .text._Z6kernelILl1048576ELl1048576EEv4d3_tPKfS2_S2_PKS0_Pd --------------------------
	.section	.text._Z6kernelILl1048576ELl1048576EEv4d3_tPKfS2_S2_PKS0_Pd,"ax",@progbits
	.align	128
        .global         _Z6kernelILl1048576ELl1048576EEv4d3_tPKfS2_S2_PKS0_Pd
        .type           _Z6kernelILl1048576ELl1048576EEv4d3_tPKfS2_S2_PKS0_Pd,@function
        .size           _Z6kernelILl1048576ELl1048576EEv4d3_tPKfS2_S2_PKS0_Pd,(.L_x_27 - _Z6kernelILl1048576ELl1048576EEv4d3_tPKfS2_S2_PKS0_Pd)
        .other          _Z6kernelILl1048576ELl1048576EEv4d3_tPKfS2_S2_PKS0_Pd,@"STO_CUDA_ENTRY STV_DEFAULT"
_Z6kernelILl1048576ELl1048576EEv4d3_tPKfS2_S2_PKS0_Pd:
.text._Z6kernelILl1048576ELl1048576EEv4d3_tPKfS2_S2_PKS0_Pd:
[----:B------:R-:W0:Y:S01]  /*0000*/  LDC R1, c[0x0][0x37c] ;  /* 0x0000df00ff017b82 */ /* 0x000e220000000800 */
[----:B------:R-:W1:Y:S07]  /*0010*/  S2R R3, SR_TID.X ;  /* 0x0000000000037919 */ /* 0x000e6e0000002100 */
[----:B------:R-:W1:Y:S01]  /*0020*/  S2UR UR4, SR_CTAID.X ;  /* 0x00000000000479c3 */ /* 0x000e620000002500 */
[----:B------:R-:W2:Y:S01]  /*0030*/  LDCU.64 UR6, c[0x0][0x358] ;  /* 0x00006b00ff0677ac */ /* 0x000ea20008000a00 */
[----:B0-----:R-:W-:-:S06]  /*0040*/  VIADD R1, R1, 0xffffffd8 ;  /* 0xffffffd801017836 */ /* 0x001fcc0000000000 */
[----:B------:R-:W1:Y:S01]  /*0050*/  LDC R18, c[0x0][0x360] ;  /* 0x0000d800ff127b82 */ /* 0x000e620000000800 */
[----:B------:R-:W0:Y:S01]  /*0060*/  LDCU.64 UR24, c[0x0][0x390] ;  /* 0x00007200ff1877ac */ /* 0x000e220008000a00 */
[----:B------:R-:W3:Y:S06]  /*0070*/  LDCU.64 UR26, c[0x4][0x8] ;  /* 0x01000100ff1a77ac */ /* 0x000eec0008000a00 */
[----:B------:R-:W4:Y:S01]  /*0080*/  LDC.64 R4, c[0x0][0x3b0] ;  /* 0x0000ec00ff047b82 */ /* 0x000f220000000a00 */
[----:B------:R-:W0:Y:S01]  /*0090*/  LDCU.128 UR8, c[0x0][0x380] ;  /* 0x00007000ff0877ac */ /* 0x000e220008000c00 */
[----:B------:R-:W0:Y:S01]  /*00a0*/  LDCU.64 UR22, c[0x0][0x398] ;  /* 0x00007300ff1677ac */ /* 0x000e220008000a00 */
[----:B------:R-:W0:Y:S01]  /*00b0*/  LDCU.128 UR12, c[0x0][0x3a0] ;  /* 0x00007400ff0c77ac */ /* 0x000e220008000c00 */
[----:B-1----:R-:W-:-:S04]  /*00c0*/  IMAD R18, R18, UR4, R3 ;  /* 0x0000000412127c24 */ /* 0x002fc8000f8e0203 */
[----:B----4-:R-:W-:-:S05]  /*00d0*/  IMAD.WIDE.U32 R4, R18, 0x18, R4 ;  /* 0x0000001812047825 */ /* 0x010fca00078e0004 */
[----:B--2---:R-:W2:Y:S04]  /*00e0*/  LDG.E.64 R6, desc[UR6][R4.64] ;  /* 0x0000000604067981 */ /* 0x004ea8000c1e1b00 */
[----:B------:R-:W4:Y:S04]  /*00f0*/  LDG.E.64 R8, desc[UR6][R4.64+0x8] ;  /* 0x0000080604087981 */ /* 0x000f28000c1e1b00 */
[----:B------:R-:W5:Y:S01]  /*0100*/  LDG.E.64 R10, desc[UR6][R4.64+0x10] ;  /* 0x00001006040a7981 */ /* 0x000f62000c1e1b00 */
[----:B------:R-:W-:Y:S01]  /*0110*/  CS2R R16, SRZ ;  /* 0x0000000000107805 */ /* 0x000fe2000001ff00 */
[----:B------:R-:W-:Y:S01]  /*0120*/  UMOV UR4, URZ ;  /* 0x000000ff00047c82 */ /* 0x000fe20008000000 */
[----:B------:R-:W-:Y:S01]  /*0130*/  UMOV UR5, URZ ;  /* 0x000000ff00057c82 */ /* 0x000fe20008000000 */
[----:B--2---:R1:W2:Y:S08]  /*0140*/  F2F.F32.F64 R0, R6 ;  /* 0x0000000600007310 */ /* 0x0042b00000301000 */
[----:B----4-:R1:W4:Y:S08]  /*0150*/  F2F.F32.F64 R2, R8 ;  /* 0x0000000800027310 */ /* 0x0103300000301000 */
[----:B--23-5:R1:W0:Y:S02]  /*0160*/  F2F.F32.F64 R3, R10 ;  /* 0x0000000a00037310 */ /* 0x02c2240000301000 */
.L_x_13:
[----:B0-----:R-:W-:Y:S02]  /*0170*/  UIADD3 UR17, UP1, UPT, UR4, UR12, URZ ;  /* 0x0000000c04117290 */ /* 0x001fe4000ff3e0ff */
[----:B------:R-:W-:Y:S02]  /*0180*/  UIADD3 UR19, UP0, UPT, UR4, UR22, URZ ;  /* 0x0000001604137290 */ /* 0x000fe4000ff1e0ff */
[----:B------:R-:W-:Y:S02]  /*0190*/  UIADD3.X UR18, UPT, UPT, UR5, UR13, URZ, UP1, !UPT ;  /* 0x0000000d05127290 */ /* 0x000fe40008ffe4ff */
[----:B------:R-:W-:Y:S01]  /*01a0*/  UIADD3 UR16, UP1, UPT, UR4, UR14, URZ ;  /* 0x0000000e04107290 */ /* 0x000fe2000ff3e0ff */
[----:B------:R-:W-:Y:S01]  /*01b0*/  IMAD.U32 R4, RZ, RZ, UR17 ;  /* 0x00000011ff047e24 */ /* 0x000fe2000f8e00ff */
[----:B------:R-:W-:Y:S01]  /*01c0*/  UIADD3.X UR20, UPT, UPT, UR5, UR23, URZ, UP0, !UPT ;  /* 0x0000001705147290 */ /* 0x000fe200087fe4ff */
[----:B-1----:R-:W-:Y:S01]  /*01d0*/  IMAD.U32 R8, RZ, RZ, UR19 ;  /* 0x00000013ff087e24 */ /* 0x002fe2000f8e00ff */
[----:B------:R-:W-:Y:S01]  /*01e0*/  UIADD3.X UR17, UPT, UPT, UR5, UR15, URZ, UP1, !UPT ;  /* 0x0000000f05117290 */ /* 0x000fe20008ffe4ff */
[----:B------:R-:W-:-:S03]  /*01f0*/  IMAD.U32 R5, RZ, RZ, UR18 ;  /* 0x00000012ff057e24 */ /* 0x000fc6000f8e00ff */
[----:B------:R-:W-:-:S03]  /*0200*/  IMAD.U32 R9, RZ, RZ, UR20 ;  /* 0x00000014ff097e24 */ /* 0x000fc6000f8e00ff */
[----:B--2---:R-:W2:Y:S01]  /*0210*/  LDG.E R5, desc[UR6][R4.64] ;  /* 0x0000000604057981 */ /* 0x004ea2000c1e1900 */
[----:B------:R-:W-:Y:S02]  /*0220*/  IMAD.U32 R10, RZ, RZ, UR16 ;  /* 0x00000010ff0a7e24 */ /* 0x000fe4000f8e00ff */
[----:B------:R-:W-:Y:S01]  /*0230*/  IMAD.U32 R11, RZ, RZ, UR17 ;  /* 0x00000011ff0b7e24 */ /* 0x000fe2000f8e00ff */
[----:B---3--:R-:W3:Y:S04]  /*0240*/  LDG.E R7, desc[UR6][R8.64] ;  /* 0x0000000608077981 */ /* 0x008ee8000c1e1900 */
[----:B------:R-:W5:Y:S01]  /*0250*/  LDG.E R6, desc[UR6][R10.64] ;  /* 0x000000060a067981 */ /* 0x000f62000c1e1900 */
[----:B------:R-:W2:Y:S08]  /*0260*/  F2F.F32.F64 R14, UR10 ;  /* 0x0000000a000e7d10 */ /* 0x000eb00008301000 */
[----:B------:R-:W3:Y:S08]  /*0270*/  F2F.F32.F64 R12, UR8 ;  /* 0x00000008000c7d10 */ /* 0x000ef00008301000 */
[----:B------:R-:W5:Y:S01]  /*0280*/  F2F.F32.F64 R13, UR24 ;  /* 0x00000018000d7d10 */ /* 0x000f620008301000 */
[----:B--2---:R-:W-:Y:S01]  /*0290*/  FADD R14, R5, -R14 ;  /* 0x8000000e050e7221 */ /* 0x004fe20000000000 */
[----:B---3--:R-:W-:-:S03]  /*02a0*/  FADD R12, R7, -R12 ;  /* 0x8000000c070c7221 */ /* 0x008fc60000000000 */
[----:B------:R-:W-:Y:S01]  /*02b0*/  FMUL R15, R14, R14 ;  /* 0x0000000e0e0f7220 */ /* 0x000fe20000400000 */
[----:B-----5:R-:W-:-:S03]  /*02c0*/  FADD R13, R6, -R13 ;  /* 0x8000000d060d7221 */ /* 0x020fc60000000000 */
[----:B------:R-:W-:-:S04]  /*02d0*/  FFMA R12, R12, R12, R15 ;  /* 0x0000000c0c0c7223 */ /* 0x000fc8000000000f */
[----:B------:R-:W-:-:S04]  /*02e0*/  FFMA R13, R13, R13, R12 ;  /* 0x0000000d0d0d7223 */ /* 0x000fc8000000000c */
[----:B------:R-:W-:Y:S01]  /*02f0*/  VIADD R4, R13, 0xf3000000 ;  /* 0xf30000000d047836 */ /* 0x000fe20000000000 */
[----:B------:R0:W1:Y:S04]  /*0300*/  MUFU.RSQ R10, R13 ;  /* 0x0000000d000a7308 */ /* 0x0000680000001400 */
[----:B------:R-:W-:-:S13]  /*0310*/  ISETP.GT.U32.AND P0, PT, R4, 0x727fffff, PT ;  /* 0x727fffff0400780c */ /* 0x000fda0003f04070 */
[----:B01----:R-:W-:Y:S05]  /*0320*/  @!P0 BRA `(.L_x_0) ;  /* 0x00000000001c8947 */ /* 0x003fea0003800000 */
[----:B------:R-:W-:Y:S01]  /*0330*/  BSSY.RECONVERGENT B0, `(.L_x_1) ;  /* 0x0000004000007945 */ /* 0x000fe20003800200 */
[----:B------:R-:W-:Y:S01]  /*0340*/  IMAD.MOV.U32 R4, RZ, RZ, R13 ;  /* 0x000000ffff047224 */ /* 0x000fe200078e000d */
[----:B------:R-:W-:-:S07]  /*0350*/  MOV R14, 0x370 ;  /* 0x00000370000e7802 */ /* 0x000fce0000000f00 */
[----:B----4-:R-:W-:Y:S05]  /*0360*/  CALL.REL.NOINC `($__internal_0_$__cuda_sm20_sqrt_rn_f32_slowpath) ;  /* 0x0000000800d87944 */ /* 0x010fea0003c00000 */
[----:B------:R-:W-:Y:S05]  /*0370*/  BSYNC.RECONVERGENT B0 ;  /* 0x0000000000007941 */ /* 0x000fea0003800200 */
.L_x_1:
[----:B------:R-:W-:Y:S01]  /*0380*/  IMAD.MOV.U32 R8, RZ, RZ, R9 ;  /* 0x000000ffff087224 */ /* 0x000fe200078e0009 */
[----:B------:R-:W-:Y:S06]  /*0390*/  BRA `(.L_x_2) ;  /* 0x0000000000107947 */ /* 0x000fec0003800000 */
.L_x_0:
[----:B------:R-:W-:Y:S01]  /*03a0*/  FMUL.FTZ R8, R13, R10 ;  /* 0x0000000a0d087220 */ /* 0x000fe20000410000 */
[----:B------:R-:W-:-:S03]  /*03b0*/  FMUL.FTZ R4, R10, 0.5 ;  /* 0x3f0000000a047820 */ /* 0x000fc60000410000 */
[----:B------:R-:W-:-:S04]  /*03c0*/  FFMA R9, -R8, R8, R13 ;  /* 0x0000000808097223 */ /* 0x000fc8000000010d */
[----:B------:R-:W-:-:S07]  /*03d0*/  FFMA R8, R9, R4, R8 ;  /* 0x0000000409087223 */ /* 0x000fce0000000008 */
.L_x_2:
[----:B----4-:R-:W-:Y:S01]  /*03e0*/  FADD R5, -R2, R5 ;  /* 0x0000000502057221 */ /* 0x010fe20000000100 */
[----:B------:R-:W-:Y:S01]  /*03f0*/  FADD R7, -R0, R7 ;  /* 0x0000000700077221 */ /* 0x000fe20000000100 */
[----:B------:R-:W-:Y:S01]  /*0400*/  FADD R6, -R3, R6 ;  /* 0x0000000603067221 */ /* 0x000fe20000000100 */
[----:B------:R-:W-:Y:S01]  /*0410*/  BSSY.RECONVERGENT B0, `(.L_x_3) ;  /* 0x0000010000007945 */ /* 0x000fe20003800200 */
[----:B------:R-:W-:-:S04]  /*0420*/  FMUL R4, R5, R5 ;  /* 0x0000000505047220 */ /* 0x000fc80000400000 */
[----:B------:R-:W-:-:S04]  /*0430*/  FFMA R7, R7, R7, R4 ;  /* 0x0000000707077223 */ /* 0x000fc80000000004 */
[----:B------:R-:W-:-:S04]  /*0440*/  FFMA R4, R6, R6, R7 ;  /* 0x0000000606047223 */ /* 0x000fc80000000007 */
[----:B------:R-:W-:Y:S01]  /*0450*/  VIADD R5, R4, 0xf3000000 ;  /* 0xf300000004057836 */ /* 0x000fe20000000000 */
[----:B------:R0:W1:Y:S04]  /*0460*/  MUFU.RSQ R7, R4 ;  /* 0x0000000400077308 */ /* 0x0000680000001400 */
[----:B------:R-:W-:-:S13]  /*0470*/  ISETP.GT.U32.AND P0, PT, R5, 0x727fffff, PT ;  /* 0x727fffff0500780c */ /* 0x000fda0003f04070 */
[----:B01----:R-:W-:Y:S05]  /*0480*/  @!P0 BRA `(.L_x_4) ;  /* 0x0000000000108947 */ /* 0x003fea0003800000 */
[----:B------:R-:W-:-:S07]  /*0490*/  MOV R14, 0x4b0 ;  /* 0x000004b0000e7802 */ /* 0x000fce0000000f00 */
[----:B------:R-:W-:Y:S05]  /*04a0*/  CALL.REL.NOINC `($__internal_0_$__cuda_sm20_sqrt_rn_f32_slowpath) ;  /* 0x0000000800887944 */ /* 0x000fea0003c00000 */
[----:B------:R-:W-:Y:S01]  /*04b0*/  IMAD.MOV.U32 R5, RZ, RZ, R9 ;  /* 0x000000ffff057224 */ /* 0x000fe200078e0009 */
[----:B------:R-:W-:Y:S06]  /*04c0*/  BRA `(.L_x_5) ;  /* 0x0000000000107947 */ /* 0x000fec0003800000 */
.L_x_4:
[----:B------:R-:W-:Y:S01]  /*04d0*/  FMUL.FTZ R5, R4, R7 ;  /* 0x0000000704057220 */ /* 0x000fe20000410000 */
[----:B------:R-:W-:-:S03]  /*04e0*/  FMUL.FTZ R6, R7, 0.5 ;  /* 0x3f00000007067820 */ /* 0x000fc60000410000 */
[----:B------:R-:W-:-:S04]  /*04f0*/  FFMA R4, -R5, R5, R4 ;  /* 0x0000000505047223 */ /* 0x000fc80000000104 */
[----:B------:R-:W-:-:S07]  /*0500*/  FFMA R5, R4, R6, R5 ;  /* 0x0000000604057223 */ /* 0x000fce0000000005 */
.L_x_5:
[----:B------:R-:W-:Y:S05]  /*0510*/  BSYNC.RECONVERGENT B0 ;  /* 0x0000000000007941 */ /* 0x000fea0003800200 */
.L_x_3:
[----:B------:R-:W-:Y:S01]  /*0520*/  FADD R5, R5, R8 ;  /* 0x0000000805057221 */ /* 0x000fe20000000000 */
[----:B------:R-:W-:Y:S01]  /*0530*/  UMOV UR16, 0x704a9409 ;  /* 0x704a940900107882 */ /* 0x000fe20000000000 */
[----:B------:R-:W-:Y:S01]  /*0540*/  UMOV UR17, 0x40c88b2f ;  /* 0x40c88b2f00117882 */ /* 0x000fe20000000000 */
[----:B------:R-:W-:Y:S01]  /*0550*/  BSSY.RECONVERGENT B0, `(.L_x_6) ;  /* 0x0000021000007945 */ /* 0x000fe20003800200 */
[----:B------:R-:W0:Y:S02]  /*0560*/  F2F.F64.F32 R20, R5 ;  /* 0x0000000500147310 */ /* 0x000e240000201800 */
[----:B0-----:R-:W-:-:S08]  /*0570*/  DMUL R20, R20, UR16 ;  /* 0x0000001014147c28 */ /* 0x001fd00008000000 */
[----:B------:R-:W-:-:S14]  /*0580*/  DSETP.NEU.AND P2, PT, |R20|, +INF , PT ;  /* 0x7ff000001400742a */ /* 0x000fdc0003f4d200 */
[----:B------:R-:W-:Y:S01]  /*0590*/  @!P2 DMUL R26, RZ, R20 ;  /* 0x00000014ff1aa228 */ /* 0x000fe20000000000 */
[----:B------:R-:W-:Y:S01]  /*05a0*/  @!P2 IMAD.MOV.U32 R19, RZ, RZ, 0x1 ;  /* 0x00000001ff13a424 */ /* 0x000fe200078e00ff */
[----:B------:R-:W-:Y:S09]  /*05b0*/  @!P2 BRA `(.L_x_7) ;  /* 0x000000000068a947 */ /* 0x000ff20003800000 */
[----:B------:R-:W-:Y:S01]  /*05c0*/  UMOV UR16, 0x6dc9c883 ;  /* 0x6dc9c88300107882 */ /* 0x000fe20000000000 */
[----:B------:R-:W-:Y:S01]  /*05d0*/  UMOV UR17, 0x3fe45f30 ;  /* 0x3fe45f3000117882 */ /* 0x000fe20000000000 */
[C---:B------:R-:W-:Y:S01]  /*05e0*/  DSETP.GE.AND P0, PT, |R20|.reuse, 2.14748364800000000000e+09, PT ;  /* 0x41e000001400742a */ /* 0x040fe20003f06200 */
[----:B------:R-:W-:Y:S01]  /*05f0*/  BSSY.RECONVERGENT B1, `(.L_x_8) ;  /* 0x0000015000017945 */ /* 0x000fe20003800200 */
[----:B------:R-:W-:Y:S01]  /*0600*/  DMUL R4, R20, UR16 ;  /* 0x0000001014047c28 */ /* 0x000fe20008000000 */
[----:B------:R-:W-:Y:S01]  /*0610*/  UMOV UR16, 0x54442d18 ;  /* 0x54442d1800107882 */ /* 0x000fe20000000000 */
[----:B------:R-:W-:-:S08]  /*0620*/  UMOV UR17, 0x3ff921fb ;  /* 0x3ff921fb00117882 */ /* 0x000fd00000000000 */
[----:B------:R-:W0:Y:S08]  /*0630*/  F2I.F64 R4, R4 ;  /* 0x0000000400047311 */ /* 0x000e300000301100 */
[----:B0-----:R-:W0:Y:S02]  /*0640*/  I2F.F64 R26, R4 ;  /* 0x00000004001a7312 */ /* 0x001e240000201c00 */
[----:B0-----:R-:W-:Y:S01]  /*0650*/  DFMA R6, R26, -UR16, R20 ;  /* 0x800000101a067c2b */ /* 0x001fe20008000014 */
[----:B------:R-:W-:Y:S01]  /*0660*/  UMOV UR16, 0x33145c00 ;  /* 0x33145c0000107882 */ /* 0x000fe20000000000 */
[----:B------:R-:W-:-:S06]  /*0670*/  UMOV UR17, 0x3c91a626 ;  /* 0x3c91a62600117882 */ /* 0x000fcc0000000000 */
[----:B------:R-:W-:Y:S01]  /*0680*/  DFMA R6, R26, -UR16, R6 ;  /* 0x800000101a067c2b */ /* 0x000fe20008000006 */
[----:B------:R-:W-:Y:S01]  /*0690*/  UMOV UR16, 0x252049c0 ;  /* 0x252049c000107882 */ /* 0x000fe20000000000 */
[----:B------:R-:W-:-:S06]  /*06a0*/  UMOV UR17, 0x397b839a ;  /* 0x397b839a00117882 */ /* 0x000fcc0000000000 */
[----:B------:R-:W-:Y:S01]  /*06b0*/  DFMA R26, R26, -UR16, R6 ;  /* 0x800000101a1a7c2b */ /* 0x000fe20008000006 */
[----:B------:R-:W-:Y:S10]  /*06c0*/  @!P0 BRA `(.L_x_9) ;  /* 0x00000000001c8947 */ /* 0x000ff40003800000 */
[----:B------:R-:W-:Y:S01]  /*06d0*/  IMAD.MOV.U32 R12, RZ, RZ, R20 ;  /* 0x000000ffff0c7224 */ /* 0x000fe200078e0014 */
[----:B------:R-:W-:Y:S01]  /*06e0*/  MOV R4, 0x710 ;  /* 0x0000071000047802 */ /* 0x000fe20000000f00 */
[----:B------:R-:W-:-:S07]  /*06f0*/  IMAD.MOV.U32 R5, RZ, RZ, R21 ;  /* 0x000000ffff057224 */ /* 0x000fce00078e0015 */
[----:B------:R-:W-:Y:S05]  /*0700*/  CALL.REL.NOINC `($_Z6kernelILl1048576ELl1048576EEv4d3_tPKfS2_S2_PKS0_Pd$__internal_trig_reduction_slowpathd) ;  /* 0x0000000800487944 */ /* 0x000fea0003c00000 */
[----:B------:R-:W-:Y:S02]  /*0710*/  IMAD.MOV.U32 R4, RZ, RZ, R7 ;  /* 0x000000ffff047224 */ /* 0x000fe400078e0007 */
[----:B------:R-:W-:Y:S02]  /*0720*/  IMAD.MOV.U32 R26, RZ, RZ, R12 ;  /* 0x000000ffff1a7224 */ /* 0x000fe400078e000c */
[----:B------:R-:W-:-:S07]  /*0730*/  IMAD.MOV.U32 R27, RZ, RZ, R13 ;  /* 0x000000ffff1b7224 */ /* 0x000fce00078e000d */
.L_x_9:
[----:B------:R-:W-:Y:S05]  /*0740*/  BSYNC.RECONVERGENT B1 ;  /* 0x0000000000017941 */ /* 0x000fea0003800200 */
.L_x_8:
[----:B------:R-:W-:-:S07]  /*0750*/  VIADD R19, R4, 0x1 ;  /* 0x0000000104137836 */ /* 0x000fce0000000000 */
.L_x_7:
[----:B------:R-:W-:Y:S05]  /*0760*/  BSYNC.RECONVERGENT B0 ;  /* 0x0000000000007941 */ /* 0x000fea0003800200 */
.L_x_6:
[----:B------:R-:W-:-:S05]  /*0770*/  IMAD.SHL.U32 R4, R19, 0x40, RZ ;  /* 0x0000004013047824 */ /* 0x000fca00078e00ff */
[----:B------:R-:W-:-:S04]  /*0780*/  LOP3.LUT R4, R4, 0x40, RZ, 0xc0, !PT ;  /* 0x0000004004047812 */ /* 0x000fc800078ec0ff */
[----:B------:R-:W-:-:S05]  /*0790*/  IADD3 R28, P0, PT, R4, UR26, RZ ;  /* 0x0000001a041c7c10 */ /* 0x000fca000ff1e0ff */
[----:B------:R-:W-:-:S05]  /*07a0*/  IMAD.X R29, RZ, RZ, UR27, P0 ;  /* 0x0000001bff1d7e24 */ /* 0x000fca00080e06ff */
[----:B------:R-:W2:Y:S04]  /*07b0*/  LDG.E.128.CONSTANT R4, desc[UR6][R28.64] ;  /* 0x000000061c047981 */ /* 0x000ea8000c1e9d00 */
[----:B------:R-:W3:Y:S04]  /*07c0*/  LDG.E.128.CONSTANT R8, desc[UR6][R28.64+0x10] ;  /* 0x000010061c087981 */ /* 0x000ee8000c1e9d00 */
[----:B------:R-:W4:Y:S01]  /*07d0*/  LDG.E.128.CONSTANT R12, desc[UR6][R28.64+0x20] ;  /* 0x000020061c0c7981 */ /* 0x000f22000c1e9d00 */
[----:B------:R-:W-:Y:S01]  /*07e0*/  LOP3.LUT R22, R19, 0x1, RZ, 0xc0, !PT ;  /* 0x0000000113167812 */ /* 0x000fe200078ec0ff */
[----:B------:R-:W-:Y:S01]  /*07f0*/  IMAD.MOV.U32 R23, RZ, RZ, 0x3da8ff83 ;  /* 0x3da8ff83ff177424 */ /* 0x000fe200078e00ff */
[----:B------:R-:W-:Y:S01]  /*0800*/  DMUL R24, R26, R26 ;  /* 0x0000001a1a187228 */ /* 0x000fe20000000000 */
[----:B------:R-:W-:Y:S01]  /*0810*/  BSSY.RECONVERGENT B0, `(.L_x_10) ;  /* 0x0000032000007945 */ /* 0x000fe20003800200 */
[----:B------:R-:W-:Y:S01]  /*0820*/  ISETP.NE.U32.AND P0, PT, R22, 0x1, PT ;  /* 0x000000011600780c */ /* 0x000fe20003f05070 */
[----:B------:R-:W-:-:S03]  /*0830*/  IMAD.MOV.U32 R22, RZ, RZ, 0x20fd8164 ;  /* 0x20fd8164ff167424 */ /* 0x000fc600078e00ff */
[----:B------:R-:W-:Y:S02]  /*0840*/  FSEL R23, -R23, 0.11223486810922622681, !P0 ;  /* 0x3de5db6517177808 */ /* 0x000fe40004000100 */
[----:B------:R-:W-:-:S06]  /*0850*/  FSEL R22, R22, -8.06006814911005101289e+34, !P0 ;  /* 0xf9785eba16167808 */ /* 0x000fcc0004000000 */
[----:B--2---:R-:W-:Y:S02]  /*0860*/  DFMA R4, R24, R22, R4 ;  /* 0x000000161804722b */ /* 0x004fe40000000004 */
[----:B------:R-:W-:-:S06]  /*0870*/  @!P2 DMUL R22, RZ, R20 ;  /* 0x00000014ff16a228 */ /* 0x000fcc0000000000 */
[C---:B------:R-:W-:Y:S01]  /*0880*/  DFMA R4, R24.reuse, R4, R6 ;  /* 0x000000041804722b */ /* 0x040fe20000000006 */
[----:B------:R-:W0:Y:S07]  /*0890*/  F2F.F64.F32 R6, R17 ;  /* 0x0000001100067310 */ /* 0x000e2e0000201800 */
[----:B---3--:R-:W-:-:S08]  /*08a0*/  DFMA R4, R24, R4, R8 ;  /* 0x000000041804722b */ /* 0x008fd00000000008 */
[----:B------:R-:W-:-:S08]  /*08b0*/  DFMA R4, R24, R4, R10 ;  /* 0x000000041804722b */ /* 0x000fd0000000000a */
[----:B----4-:R-:W-:-:S08]  /*08c0*/  DFMA R4, R24, R4, R12 ;  /* 0x000000041804722b */ /* 0x010fd0000000000c */
[----:B------:R-:W-:-:S08]  /*08d0*/  DFMA R4, R24, R4, R14 ;  /* 0x000000041804722b */ /* 0x000fd0000000000e */
[----:B------:R-:W-:Y:S02]  /*08e0*/  DFMA R26, R4, R26, R26 ;  /* 0x0000001a041a722b */ /* 0x000fe4000000001a */
[----:B------:R-:W-:-:S10]  /*08f0*/  DFMA R4, R24, R4, 1 ;  /* 0x3ff000001804742b */ /* 0x000fd40000000004 */
[----:B------:R-:W-:Y:S02]  /*0900*/  FSEL R8, R4, R26, !P0 ;  /* 0x0000001a04087208 */ /* 0x000fe40004000000 */
[----:B------:R-:W-:Y:S02]  /*0910*/  FSEL R9, R5, R27, !P0 ;  /* 0x0000001b05097208 */ /* 0x000fe40004000000 */
[----:B------:R-:W-:Y:S01]  /*0920*/  LOP3.LUT P0, RZ, R19, 0x2, RZ, 0xc0, !PT ;  /* 0x0000000213ff7812 */ /* 0x000fe2000780c0ff */
[----:B------:R-:W-:-:S03]  /*0930*/  @!P2 IMAD.MOV.U32 R19, RZ, RZ, RZ ;  /* 0x000000ffff13a224 */ /* 0x000fc600078e00ff */
[----:B------:R-:W-:-:S10]  /*0940*/  DADD R4, RZ, -R8 ;  /* 0x00000000ff047229 */ /* 0x000fd40000000808 */
[----:B------:R-:W-:Y:S02]  /*0950*/  FSEL R4, R8, R4, !P0 ;  /* 0x0000000408047208 */ /* 0x000fe40004000000 */
[----:B------:R-:W-:-:S06]  /*0960*/  FSEL R5, R9, R5, !P0 ;  /* 0x0000000509057208 */ /* 0x000fcc0004000000 */
[----:B0-----:R-:W-:-:S06]  /*0970*/  DADD R6, R6, R4 ;  /* 0x0000000006067229 */ /* 0x001fcc0000000004 */
[----:B------:R0:W1:Y:S01]  /*0980*/  F2F.F32.F64 R17, R6 ;  /* 0x0000000600117310 */ /* 0x0000620000301000 */
[----:B------:R-:W-:Y:S05]  /*0990*/  @!P2 BRA `(.L_x_11) ;  /* 0x000000000064a947 */ /* 0x000fea0003800000 */
[----:B------:R-:W-:Y:S01]  /*09a0*/  UMOV UR16, 0x6dc9c883 ;  /* 0x6dc9c88300107882 */ /* 0x000fe20000000000 */
[----:B------:R-:W-:Y:S01]  /*09b0*/  UMOV UR17, 0x3fe45f30 ;  /* 0x3fe45f3000117882 */ /* 0x000fe20000000000 */
[C---:B------:R-:W-:Y:S02]  /*09c0*/  DSETP.GE.AND P0, PT, |R20|.reuse, 2.14748364800000000000e+09, PT ;  /* 0x41e000001400742a */ /* 0x040fe40003f06200 */
[----:B------:R-:W-:Y:S01]  /*09d0*/  DMUL R4, R20, UR16 ;  /* 0x0000001014047c28 */ /* 0x000fe20008000000 */
[----:B------:R-:W-:Y:S01]  /*09e0*/  UMOV UR16, 0x54442d18 ;  /* 0x54442d1800107882 */ /* 0x000fe20000000000 */
[----:B------:R-:W-:-:S04]  /*09f0*/  UMOV UR17, 0x3ff921fb ;  /* 0x3ff921fb00117882 */ /* 0x000fc80000000000 */
[----:B------:R-:W2:Y:S08]  /*0a00*/  F2I.F64 R19, R4 ;  /* 0x0000000400137311 */ /* 0x000eb00000301100 */
[----:B--2---:R-:W0:Y:S02]  /*0a10*/  I2F.F64 R22, R19 ;  /* 0x0000001300167312 */ /* 0x004e240000201c00 */
        /* <DEDUP_REMOVED lines=8> */
[----:B------:R-:W-:Y:S01]  /*0aa0*/  BSSY.RECONVERGENT B1, `(.L_x_12) ;  /* 0x0000005000017945 */ /* 0x000fe20003800200 */
[----:B------:R-:W-:Y:S01]  /*0ab0*/  IMAD.MOV.U32 R12, RZ, RZ, R20 ;  /* 0x000000ffff0c7224 */ /* 0x000fe200078e0014 */
[----:B------:R-:W-:Y:S01]  /*0ac0*/  MOV R4, 0xaf0 ;  /* 0x00000af000047802 */ /* 0x000fe20000000f00 */
[----:B------:R-:W-:-:S07]  /*0ad0*/  IMAD.MOV.U32 R5, RZ, RZ, R21 ;  /* 0x000000ffff057224 */ /* 0x000fce00078e0015 */
[----:B-1----:R-:W-:Y:S05]  /*0ae0*/  CALL.REL.NOINC `($_Z6kernelILl1048576ELl1048576EEv4d3_tPKfS2_S2_PKS0_Pd$__internal_trig_reduction_slowpathd) ;  /* 0x0000000400507944 */ /* 0x002fea0003c00000 */
[----:B------:R-:W-:Y:S05]  /*0af0*/  BSYNC.RECONVERGENT B1 ;  /* 0x0000000000017941 */ /* 0x000fea0003800200 */
.L_x_12:
[----:B------:R-:W-:Y:S02]  /*0b00*/  IMAD.MOV.U32 R19, RZ, RZ, R7 ;  /* 0x000000ffff137224 */ /* 0x000fe400078e0007 */
[----:B------:R-:W-:Y:S02]  /*0b10*/  IMAD.MOV.U32 R22, RZ, RZ, R12 ;  /* 0x000000ffff167224 */ /* 0x000fe400078e000c */
[----:B------:R-:W-:-:S07]  /*0b20*/  IMAD.MOV.U32 R23, RZ, RZ, R13 ;  /* 0x000000ffff177224 */ /* 0x000fce00078e000d */
.L_x_11:
[----:B------:R-:W-:Y:S05]  /*0b30*/  BSYNC.RECONVERGENT B0 ;  /* 0x0000000000007941 */ /* 0x000fea0003800200 */
.L_x_10:
[----:B------:R-:W-:-:S05]  /*0b40*/  IMAD.SHL.U32 R4, R19, 0x40, RZ ;  /* 0x0000004013047824 */ /* 0x000fca00078e00ff */
[----:B------:R-:W-:-:S04]  /*0b50*/  LOP3.LUT R4, R4, 0x40, RZ, 0xc0, !PT ;  /* 0x0000004004047812 */ /* 0x000fc800078ec0ff */
[----:B------:R-:W-:-:S05]  /*0b60*/  IADD3 R26, P0, PT, R4, UR26, RZ ;  /* 0x0000001a041a7c10 */ /* 0x000fca000ff1e0ff */
[----:B------:R-:W-:-:S05]  /*0b70*/  IMAD.X R27, RZ, RZ, UR27, P0 ;  /* 0x0000001bff1b7e24 */ /* 0x000fca00080e06ff */
[----:B0-----:R-:W2:Y:S04]  /*0b80*/  LDG.E.128.CONSTANT R4, desc[UR6][R26.64] ;  /* 0x000000061a047981 */ /* 0x001ea8000c1e9d00 */
[----:B------:R-:W3:Y:S04]  /*0b90*/  LDG.E.128.CONSTANT R8, desc[UR6][R26.64+0x10] ;  /* 0x000010061a087981 */ /* 0x000ee8000c1e9d00 */
[----:B------:R-:W4:Y:S01]  /*0ba0*/  LDG.E.128.CONSTANT R12, desc[UR6][R26.64+0x20] ;  /* 0x000020061a0c7981 */ /* 0x000f22000c1e9d00 */
[----:B------:R-:W-:Y:S01]  /*0bb0*/  LOP3.LUT R20, R19, 0x1, RZ, 0xc0, !PT ;  /* 0x0000000113147812 */ /* 0x000fe200078ec0ff */
[----:B------:R-:W-:Y:S01]  /*0bc0*/  IMAD.MOV.U32 R21, RZ, RZ, 0x3da8ff83 ;  /* 0x3da8ff83ff157424 */ /* 0x000fe200078e00ff */
[----:B------:R-:W-:Y:S01]  /*0bd0*/  DMUL R24, R22, R22 ;  /* 0x0000001616187228 */ /* 0x000fe20000000000 */
[----:B------:R-:W-:Y:S01]  /*0be0*/  UIADD3 UR4, UP0, UPT, UR4, 0x4, URZ ;  /* 0x0000000404047890 */ /* 0x000fe2000ff1e0ff */
[----:B------:R-:W-:Y:S01]  /*0bf0*/  ISETP.NE.U32.AND P0, PT, R20, 0x1, PT ;  /* 0x000000011400780c */ /* 0x000fe20003f05070 */
[----:B------:R-:W-:-:S02]  /*0c00*/  IMAD.MOV.U32 R20, RZ, RZ, 0x20fd8164 ;  /* 0x20fd8164ff147424 */ /* 0x000fc400078e00ff */
[----:B------:R-:W-:Y:S01]  /*0c10*/  UIADD3.X UR5, UPT, UPT, URZ, UR5, URZ, UP0, !UPT ;  /* 0x00000005ff057290 */ /* 0x000fe200087fe4ff */
[----:B------:R-:W-:Y:S01]  /*0c20*/  FSEL R21, -R21, 0.11223486810922622681, !P0 ;  /* 0x3de5db6515157808 */ /* 0x000fe20004000100 */
[----:B------:R-:W-:Y:S01]  /*0c30*/  UISETP.NE.U32.AND UP0, UPT, UR4, 0x400000, UPT ;  /* 0x004000000400788c */ /* 0x000fe2000bf05070 */
[----:B------:R-:W-:-:S03]  /*0c40*/  FSEL R20, R20, -8.06006814911005101289e+34, !P0 ;  /* 0xf9785eba14147808 */ /* 0x000fc60004000000 */
[----:B------:R-:W-:-:S03]  /*0c50*/  UISETP.NE.AND.EX UP0, UPT, UR5, URZ, UPT, UP0 ;  /* 0x000000ff0500728c */ /* 0x000fc6000bf05300 */
[----:B--2---:R-:W-:-:S08]  /*0c60*/  DFMA R4, R24, R20, R4 ;  /* 0x000000141804722b */ /* 0x004fd00000000004 */
        /* <DEDUP_REMOVED lines=10> */
[----:B------:R-:W-:-:S04]  /*0d10*/  LOP3.LUT P0, RZ, R19, 0x2, RZ, 0xc0, !PT ;  /* 0x0000000213ff7812 */ /* 0x000fc8000780c0ff */
[----:B------:R-:W-:-:S10]  /*0d20*/  DADD R4, RZ, -R8 ;  /* 0x00000000ff047229 */ /* 0x000fd40000000808 */
[----:B------:R-:W-:Y:S02]  /*0d30*/  FSEL R4, R8, R4, !P0 ;  /* 0x0000000408047208 */ /* 0x000fe40004000000 */
[----:B------:R-:W-:-:S06]  /*0d40*/  FSEL R5, R9, R5, !P0 ;  /* 0x0000000509057208 */ /* 0x000fcc0004000000 */
[----:B0-----:R-:W-:-:S06]  /*0d50*/  DADD R6, R6, R4 ;  /* 0x0000000006067229 */ /* 0x001fcc0000000004 */
[----:B------:R2:W3:Y:S01]  /*0d60*/  F2F.F32.F64 R16, R6 ;  /* 0x0000000600107310 */ /* 0x0004e20000301000 */
[----:B------:R-:W-:Y:S05]  /*0d70*/  BRA.U UP0, `(.L_x_13) ;  /* 0xfffffff100fc7547 */ /* 0x000fea000b83ffff */
[----:B---3--:R-:W-:Y:S01]  /*0d80*/  FMUL R16, R16, R16 ;  /* 0x0000001010107220 */ /* 0x008fe20000400000 */
[----:B------:R-:W-:Y:S03]  /*0d90*/  BSSY.RECONVERGENT B0, `(.L_x_14) ;  /* 0x000000e000007945 */ /* 0x000fe60003800200 */
[----:B-1----:R-:W-:-:S04]  /*0da0*/  FFMA R4, R17, R17, R16 ;  /* 0x0000001111047223 */ /* 0x002fc80000000010 */
[----:B------:R-:W-:Y:S01]  /*0db0*/  VIADD R0, R4, 0xf3000000 ;  /* 0xf300000004007836 */ /* 0x000fe20000000000 */
[----:B------:R0:W1:Y:S04]  /*0dc0*/  MUFU.RSQ R3, R4 ;  /* 0x0000000400037308 */ /* 0x0000680000001400 */
[----:B------:R-:W-:-:S13]  /*0dd0*/  ISETP.GT.U32.AND P0, PT, R0, 0x727fffff, PT ;  /* 0x727fffff0000780c */ /* 0x000fda0003f04070 */
[----:B01----:R-:W-:Y:S05]  /*0de0*/  @!P0 BRA `(.L_x_15) ;  /* 0x0000000000108947 */ /* 0x003fea0003800000 */
[----:B------:R-:W-:-:S07]  /*0df0*/  MOV R14, 0xe10 ;  /* 0x00000e10000e7802 */ /* 0x000fce0000000f00 */
[----:B--2---:R-:W-:Y:S05]  /*0e00*/  CALL.REL.NOINC `($__internal_0_$__cuda_sm20_sqrt_rn_f32_slowpath) ;  /* 0x0000000000307944 */ /* 0x004fea0003c00000 */
[----:B------:R-:W-:Y:S01]  /*0e10*/  IMAD.MOV.U32 R2, RZ, RZ, R9 ;  /* 0x000000ffff027224 */ /* 0x000fe200078e0009 */
[----:B------:R-:W-:Y:S06]  /*0e20*/  BRA `(.L_x_16) ;  /* 0x0000000000107947 */ /* 0x000fec0003800000 */
.L_x_15:
[----:B------:R-:W-:Y:S01]  /*0e30*/  FMUL.FTZ R2, R4, R3 ;  /* 0x0000000304027220 */ /* 0x000fe20000410000 */
[----:B------:R-:W-:-:S03]  /*0e40*/  FMUL.FTZ R0, R3, 0.5 ;  /* 0x3f00000003007820 */ /* 0x000fc60000410000 */
[----:B------:R-:W-:-:S04]  /*0e50*/  FFMA R3, -R2, R2, R4 ;  /* 0x0000000202037223 */ /* 0x000fc80000000104 */
[----:B------:R-:W-:-:S07]  /*0e60*/  FFMA R2, R3, R0, R2 ;  /* 0x0000000003027223 */ /* 0x000fce0000000002 */
.L_x_16:
[----:B------:R-:W-:Y:S05]  /*0e70*/  BSYNC.RECONVERGENT B0 ;  /* 0x0000000000007941 */ /* 0x000fea0003800200 */
.L_x_14:
[----:B------:R-:W0:Y:S01]  /*0e80*/  LDC.64 R4, c[0x0][0x3b8] ;  /* 0x0000ee00ff047b82 */ /* 0x000e220000000a00 */
[----:B------:R-:W1:Y:S01]  /*0e90*/  F2F.F64.F32 R2, R2 ;  /* 0x0000000200027310 */ /* 0x000e620000201800 */
[----:B0-----:R-:W-:-:S05]  /*0ea0*/  IMAD.WIDE.U32 R18, R18, 0x8, R4 ;  /* 0x0000000812127825 */ /* 0x001fca00078e0004 */
[----:B-1----:R-:W-:Y:S01]  /*0eb0*/  STG.E.64 desc[UR6][R18.64], R2 ;  /* 0x0000000212007986 */ /* 0x002fe2000c101b06 */
[----:B------:R-:W-:Y:S05]  /*0ec0*/  EXIT ;  /* 0x000000000000794d */ /* 0x000fea0003800000 */
        .weak           $__internal_0_$__cuda_sm20_sqrt_rn_f32_slowpath
        .type           $__internal_0_$__cuda_sm20_sqrt_rn_f32_slowpath,@function
        .size           $__internal_0_$__cuda_sm20_sqrt_rn_f32_slowpath,($_Z6kernelILl1048576ELl1048576EEv4d3_tPKfS2_S2_PKS0_Pd$__internal_trig_reduction_slowpathd - $__internal_0_$__cuda_sm20_sqrt_rn_f32_slowpath)
$__internal_0_$__cuda_sm20_sqrt_rn_f32_slowpath:
[----:B------:R-:W-:-:S13]  /*0ed0*/  LOP3.LUT P0, RZ, R4, 0x7fffffff, RZ, 0xc0, !PT ;  /* 0x7fffffff04ff7812 */ /* 0x000fda000780c0ff */
[----:B------:R-:W-:Y:S01]  /*0ee0*/  @!P0 IMAD.MOV.U32 R9, RZ, RZ, R4 ;  /* 0x000000ffff098224 */ /* 0x000fe200078e0004 */
[----:B------:R-:W-:Y:S06]  /*0ef0*/  @!P0 BRA `(.L_x_17) ;  /* 0x0000000000408947 */ /* 0x000fec0003800000 */
[----:B------:R-:W-:-:S13]  /*0f00*/  FSETP.GEU.FTZ.AND P0, PT, R4, RZ, PT ;  /* 0x000000ff0400720b */ /* 0x000fda0003f1e000 */
[----:B------:R-:W-:Y:S01]  /*0f10*/  @!P0 IMAD.MOV.U32 R9, RZ, RZ, 0x7fffffff ;  /* 0x7fffffffff098424 */ /* 0x000fe200078e00ff */
[----:B------:R-:W-:Y:S06]  /*0f20*/  @!P0 BRA `(.L_x_17) ;  /* 0x0000000000348947 */ /* 0x000fec0003800000 */
[----:B------:R-:W-:-:S13]  /*0f30*/  FSETP.GTU.FTZ.AND P0, PT, |R4|, +INF , PT ;  /* 0x7f8000000400780b */ /* 0x000fda0003f1c200 */
[----:B------:R-:W-:Y:S01]  /*0f40*/  @P0 FADD.FTZ R9, R4, 1 ;  /* 0x3f80000004090421 */ /* 0x000fe20000010000 */
[----:B------:R-:W-:Y:S06]  /*0f50*/  @P0 BRA `(.L_x_17) ;  /* 0x0000000000280947 */ /* 0x000fec0003800000 */
[----:B------:R-:W-:-:S13]  /*0f60*/  FSETP.NEU.FTZ.AND P0, PT, |R4|, +INF , PT ;  /* 0x7f8000000400780b */ /* 0x000fda0003f1d200 */
[----:B------:R-:W-:-:S04]  /*0f70*/  @P0 FFMA R10, R4, 1.84467440737095516160e+19, RZ ;  /* 0x5f800000040a0823 */ /* 0x000fc800000000ff */
[----:B------:R-:W0:Y:S02]  /*0f80*/  @P0 MUFU.RSQ R9, R10 ;  /* 0x0000000a00090308 */ /* 0x000e240000001400 */
[----:B0-----:R-:W-:Y:S01]  /*0f90*/  @P0 FMUL.FTZ R11, R10, R9 ;  /* 0x000000090a0b0220 */ /* 0x001fe20000410000 */
[----:B------:R-:W-:Y:S01]  /*0fa0*/  @P0 FMUL.FTZ R13, R9, 0.5 ;  /* 0x3f000000090d0820 */ /* 0x000fe20000410000 */
[----:B------:R-:W-:Y:S02]  /*0fb0*/  @!P0 IMAD.MOV.U32 R9, RZ, RZ, R4 ;  /* 0x000000ffff098224 */ /* 0x000fe400078e0004 */
[----:B------:R-:W-:-:S04]  /*0fc0*/  @P0 FADD.FTZ R12, -R11, -RZ ;  /* 0x800000ff0b0c0221 */ /* 0x000fc80000010100 */
[----:B------:R-:W-:-:S04]  /*0fd0*/  @P0 FFMA R12, R11, R12, R10 ;  /* 0x0000000c0b0c0223 */ /* 0x000fc8000000000a */
[----:B------:R-:W-:-:S04]  /*0fe0*/  @P0 FFMA R12, R12, R13, R11 ;  /* 0x0000000d0c0c0223 */ /* 0x000fc8000000000b */
[----:B------:R-:W-:-:S07]  /*0ff0*/  @P0 FMUL.FTZ R9, R12, 2.3283064365386962891e-10 ;  /* 0x2f8000000c090820 */ /* 0x000fce0000410000 */
.L_x_17:
[----:B------:R-:W-:Y:S02]  /*1000*/  IMAD.MOV.U32 R10, RZ, RZ, R14 ;  /* 0x000000ffff0a7224 */ /* 0x000fe400078e000e */
[----:B------:R-:W-:-:S04]  /*1010*/  IMAD.MOV.U32 R11, RZ, RZ, 0x0 ;  /* 0x00000000ff0b7424 */ /* 0x000fc800078e00ff */
[----:B------:R-:W-:Y:S05]  /*1020*/  RET.REL.NODEC R10 `(_Z6kernelILl1048576ELl1048576EEv4d3_tPKfS2_S2_PKS0_Pd) ;  /* 0xffffffec0af47950 */ /* 0x000fea0003c3ffff */
        .type           $_Z6kernelILl1048576ELl1048576EEv4d3_tPKfS2_S2_PKS0_Pd$__internal_trig_reduction_slowpathd,@function
        .size           $_Z6kernelILl1048576ELl1048576EEv4d3_tPKfS2_S2_PKS0_Pd$__internal_trig_reduction_slowpathd,(.L_x_27 - $_Z6kernelILl1048576ELl1048576EEv4d3_tPKfS2_S2_PKS0_Pd$__internal_trig_reduction_slowpathd)
$_Z6kernelILl1048576ELl1048576EEv4d3_tPKfS2_S2_PKS0_Pd$__internal_trig_reduction_slowpathd:
[--C-:B------:R-:W-:Y:S01]  /*1030*/  SHF.R.U32.HI R6, RZ, 0x14, R5.reuse ;  /* 0x00000014ff067819 */ /* 0x100fe20000011605 */
[----:B------:R-:W-:Y:S02]  /*1040*/  IMAD.MOV.U32 R13, RZ, RZ, R5 ;  /* 0x000000ffff0d7224 */ /* 0x000fe400078e0005 */
[----:B------:R-:W-:Y:S01]  /*1050*/  IMAD.MOV.U32 R7, RZ, RZ, RZ ;  /* 0x000000ffff077224 */ /* 0x000fe200078e00ff */
[----:B------:R-:W-:-:S04]  /*1060*/  LOP3.LUT R8, R6, 0x7ff, RZ, 0xc0, !PT ;  /* 0x000007ff06087812 */ /* 0x000fc800078ec0ff */
[----:B------:R-:W-:-:S13]  /*1070*/  ISETP.NE.AND P0, PT, R8, 0x7ff, PT ;  /* 0x000007ff0800780c */ /* 0x000fda0003f05270 */
[----:B------:R-:W-:Y:S05]  /*1080*/  @!P0 BRA `(.L_x_18) ;  /* 0x0000000800448947 */ /* 0x000fea0003800000 */
[----:B------:R-:W-:Y:S01]  /*1090*/  VIADD R8, R8, 0xfffffc00 ;  /* 0xfffffc0008087836 */ /* 0x000fe20000000000 */
[----:B------:R-:W-:Y:S01]  /*10a0*/  BSSY.RECONVERGENT B2, `(.L_x_19) ;  /* 0x000002e000027945 */ /* 0x000fe20003800200 */
[----:B------:R-:W-:-:S03]  /*10b0*/  CS2R R10, SRZ ;  /* 0x00000000000a7805 */ /* 0x000fc6000001ff00 */
[----:B------:R-:W-:Y:S02]  /*10c0*/  SHF.R.U32.HI R7, RZ, 0x6, R8 ;  /* 0x00000006ff077819 */ /* 0x000fe40000011608 */
[----:B------:R-:W-:Y:S02]  /*10d0*/  ISETP.GE.U32.AND P0, PT, R8, 0x80, PT ;  /* 0x000000800800780c */ /* 0x000fe40003f06070 */
[C---:B------:R-:W-:Y:S02]  /*10e0*/  IADD3 R14, PT, PT, -R7.reuse, 0x13, RZ ;  /* 0x00000013070e7810 */ /* 0x040fe40007ffe1ff */
[----:B------:R-:W-:Y:S02]  /*10f0*/  IADD3 R25, PT, PT, -R7, 0xf, RZ ;  /* 0x0000000f07197810 */ /* 0x000fe40007ffe1ff */
[----:B------:R-:W-:-:S04]  /*1100*/  SEL R14, R14, 0x12, P0 ;  /* 0x000000120e0e7807 */ /* 0x000fc80000000000 */
[----:B------:R-:W-:-:S13]  /*1110*/  ISETP.GE.AND P0, PT, R25, R14, PT ;  /* 0x0000000e1900720c */ /* 0x000fda0003f06270 */
[----:B------:R-:W-:Y:S05]  /*1120*/  @P0 BRA `(.L_x_20) ;  /* 0x0000000000940947 */ /* 0x000fea0003800000 */
[----:B------:R-:W0:Y:S01]  /*1130*/  LDC.64 R8, c[0x0][0x358] ;  /* 0x0000d600ff087b82 */ /* 0x000e220000000a00 */
[C---:B------:R-:W-:Y:S01]  /*1140*/  SHF.L.U64.HI R15, R12.reuse, 0xb, R13 ;  /* 0x0000000b0c0f7819 */ /* 0x040fe2000001020d */
[----:B------:R-:W-:Y:S01]  /*1150*/  BSSY.RECONVERGENT B3, `(.L_x_21) ;  /* 0x0000021000037945 */ /* 0x000fe20003800200 */
[----:B------:R-:W-:Y:S01]  /*1160*/  IMAD.SHL.U32 R19, R12, 0x800, RZ ;  /* 0x000008000c137824 */ /* 0x000fe200078e00ff */
[----:B------:R-:W-:Y:S01]  /*1170*/  IADD3 R23, PT, PT, RZ, -R7, -R14 ;  /* 0x80000007ff177210 */ /* 0x000fe20007ffe80e */
[----:B------:R-:W-:Y:S01]  /*1180*/  IMAD.MOV.U32 R22, RZ, RZ, RZ ;  /* 0x000000ffff167224 */ /* 0x000fe200078e00ff */
[----:B------:R-:W-:Y:S02]  /*1190*/  CS2R R10, SRZ ;  /* 0x00000000000a7805 */ /* 0x000fe4000001ff00 */
[----:B------:R-:W-:-:S07]  /*11a0*/  LOP3.LUT R15, R15, 0x80000000, RZ, 0xfc, !PT ;  /* 0x800000000f0f7812 */ /* 0x000fce00078efcff */
.L_x_22:
[----:B------:R-:W1:Y:S01]  /*11b0*/  LDC.64 R12, c[0x4][RZ] ;  /* 0x01000000ff0c7b82 */ /* 0x000e620000000a00 */
[----:B0-----:R-:W-:Y:S02]  /*11c0*/  R2UR UR16, R8 ;  /* 0x00000000081072ca */ /* 0x001fe400000e0000 */
[----:B------:R-:W-:Y:S01]  /*11d0*/  R2UR UR17, R9 ;  /* 0x00000000091172ca */ /* 0x000fe200000e0000 */
[----:B-1----:R-:W-:-:S12]  /*11e0*/  IMAD.WIDE R12, R25, 0x8, R12 ;  /* 0x00000008190c7825 */ /* 0x002fd800078e020c */
[----:B------:R-:W2:Y:S01]  /*11f0*/  LDG.E.64.CONSTANT R12, desc[UR16][R12.64] ;  /* 0x000000100c0c7981 */ /* 0x000ea2000c1e9b00 */
[----:B------:R-:W-:Y:S02]  /*1200*/  VIADD R23, R23, 0x1 ;  /* 0x0000000117177836 */ /* 0x000fe40000000000 */
[----:B------:R-:W-:Y:S02]  /*1210*/  VIADD R25, R25, 0x1 ;  /* 0x0000000119197836 */ /* 0x000fe40000000000 */
[----:B--2---:R-:W-:-:S04]  /*1220*/  IMAD.WIDE.U32 R10, P3, R12, R19, R10 ;  /* 0x000000130c0a7225 */ /* 0x004fc8000786000a */
[----:B------:R-:W-:Y:S02]  /*1230*/  IMAD R27, R12, R15, RZ ;  /* 0x0000000f0c1b7224 */ /* 0x000fe400078e02ff */
[CC--:B------:R-:W-:Y:S02]  /*1240*/  IMAD R24, R13.reuse, R19.reuse, RZ ;  /* 0x000000130d187224 */ /* 0x0c0fe400078e02ff */
[----:B------:R-:W-:Y:S01]  /*1250*/  IMAD.HI.U32 R29, R13, R19, RZ ;  /* 0x000000130d1d7227 */ /* 0x000fe200078e00ff */
[----:B------:R-:W-:-:S03]  /*1260*/  IADD3 R11, P0, PT, R27, R11, RZ ;  /* 0x0000000b1b0b7210 */ /* 0x000fc60007f1e0ff */
[----:B------:R-:W-:Y:S01]  /*1270*/  IMAD R27, R22, 0x8, R1 ;  /* 0x00000008161b7824 */ /* 0x000fe200078e0201 */
[----:B------:R-:W-:Y:S01]  /*1280*/  IADD3 R11, P1, PT, R24, R11, RZ ;  /* 0x0000000b180b7210 */ /* 0x000fe20007f3e0ff */
[----:B------:R-:W-:-:S04]  /*1290*/  IMAD.HI.U32 R24, R12, R15, RZ ;  /* 0x0000000f0c187227 */ /* 0x000fc800078e00ff */
[----:B------:R-:W-:Y:S01]  /*12a0*/  IMAD.X R12, RZ, RZ, R24, P3 ;  /* 0x000000ffff0c7224 */ /* 0x000fe200018e0618 */
[----:B------:R0:W-:Y:S01]  /*12b0*/  STL.64 [R27], R10 ;  /* 0x0000000a1b007387 */ /* 0x0001e20000100a00 */
[----:B------:R-:W-:-:S03]  /*12c0*/  IMAD.HI.U32 R24, R13, R15, RZ ;  /* 0x0000000f0d187227 */ /* 0x000fc600078e00ff */
[----:B------:R-:W-:Y:S01]  /*12d0*/  IADD3.X R12, P0, PT, R29, R12, RZ, P0, !PT ;  /* 0x0000000c1d0c7210 */ /* 0x000fe2000071e4ff */
[----:B------:R-:W-:Y:S02]  /*12e0*/  IMAD R13, R13, R15, RZ ;  /* 0x0000000f0d0d7224 */ /* 0x000fe400078e02ff */
[----:B------:R-:W-:-:S03]  /*12f0*/  VIADD R22, R22, 0x1 ;  /* 0x0000000116167836 */ /* 0x000fc60000000000 */
[----:B------:R-:W-:Y:S01]  /*1300*/  IADD3.X R13, P1, PT, R13, R12, RZ, P1, !PT ;  /* 0x0000000c0d0d7210 */ /* 0x000fe20000f3e4ff */
[----:B------:R-:W-:Y:S01]  /*1310*/  IMAD.X R12, RZ, RZ, R24, P0 ;  /* 0x000000ffff0c7224 */ /* 0x000fe200000e0618 */
[----:B------:R-:W-:-:S03]  /*1320*/  ISETP.NE.AND P0, PT, R23, -0xf, PT ;  /* 0xfffffff11700780c */ /* 0x000fc60003f05270 */
[----:B0-----:R-:W-:Y:S02]  /*1330*/  IMAD.X R11, RZ, RZ, R12, P1 ;  /* 0x000000ffff0b7224 */ /* 0x001fe400008e060c */
[----:B------:R-:W-:-:S08]  /*1340*/  IMAD.MOV.U32 R10, RZ, RZ, R13 ;  /* 0x000000ffff0a7224 */ /* 0x000fd000078e000d */
[----:B------:R-:W-:Y:S05]  /*1350*/  @P0 BRA `(.L_x_22) ;  /* 0xfffffffc00940947 */ /* 0x000fea000383ffff */
[----:B------:R-:W-:Y:S05]  /*1360*/  BSYNC.RECONVERGENT B3 ;  /* 0x0000000000037941 */ /* 0x000fea0003800200 */
.L_x_21:
[----:B------:R-:W-:-:S07]  /*1370*/  IMAD.MOV.U32 R25, RZ, RZ, R14 ;  /* 0x000000ffff197224 */ /* 0x000fce00078e000e */
.L_x_20:
[----:B------:R-:W-:Y:S05]  /*1380*/  BSYNC.RECONVERGENT B2 ;  /* 0x0000000000027941 */ /* 0x000fea0003800200 */
.L_x_19:
[----:B------:R-:W-:Y:S01]  /*1390*/  LOP3.LUT P0, R27, R6, 0x3f, RZ, 0xc0, !PT ;  /* 0x0000003f061b7812 */ /* 0x000fe2000780c0ff */
[----:B------:R-:W-:-:S04]  /*13a0*/  IMAD.IADD R6, R7, 0x1, R25 ;  /* 0x0000000107067824 */ /* 0x000fc800078e0219 */
[----:B------:R-:W-:-:S05]  /*13b0*/  IMAD.U32 R29, R6, 0x8, R1 ;  /* 0x00000008061d7824 */ /* 0x000fca00078e0001 */
[----:B------:R0:W-:Y:S04]  /*13c0*/  STL.64 [R29+-0x78], R10 ;  /* 0xffff880a1d007387 */ /* 0x0001e80000100a00 */
[----:B------:R-:W2:Y:S04]  /*13d0*/  @P0 LDL.64 R14, [R1+0x8] ;  /* 0x00000800010e0983 */ /* 0x000ea80000100a00 */
[----:B------:R-:W3:Y:S04]  /*13e0*/  LDL.64 R8, [R1+0x10] ;  /* 0x0000100001087983 */ /* 0x000ee80000100a00 */
[----:B------:R-:W4:Y:S01]  /*13f0*/  LDL.64 R6, [R1+0x18] ;  /* 0x0000180001067983 */ /* 0x000f220000100a00 */
[----:B------:R-:W-:Y:S01]  /*1400*/  @P0 LOP3.LUT R12, R27, 0x3f, RZ, 0x3c, !PT ;  /* 0x0000003f1b0c0812 */ /* 0x000fe200078e3cff */
[----:B------:R-:W-:Y:S01]  /*1410*/  BSSY.RECONVERGENT B2, `(.L_x_23) ;  /* 0x0000034000027945 */ /* 0x000fe20003800200 */
[----:B--2---:R-:W-:-:S02]  /*1420*/  @P0 SHF.R.U64 R13, R14, 0x1, R15 ;  /* 0x000000010e0d0819 */ /* 0x004fc4000000120f */
[----:B------:R-:W-:Y:S02]  /*1430*/  @P0 SHF.R.U32.HI R15, RZ, 0x1, R15 ;  /* 0x00000001ff0f0819 */ /* 0x000fe4000001160f */
[CC--:B---3--:R-:W-:Y:S02]  /*1440*/  @P0 SHF.L.U32 R19, R8.reuse, R27.reuse, RZ ;  /* 0x0000001b08130219 */ /* 0x0c8fe400000006ff */
[----:B0-----:R-:W-:Y:S02]  /*1450*/  @P0 SHF.R.U64 R10, R13, R12, R15 ;  /* 0x0000000c0d0a0219 */ /* 0x001fe4000000120f */
[--C-:B------:R-:W-:Y:S02]  /*1460*/  @P0 SHF.R.U32.HI R25, RZ, 0x1, R9.reuse ;  /* 0x00000001ff190819 */ /* 0x100fe40000011609 */
[C-C-:B------:R-:W-:Y:S02]  /*1470*/  @P0 SHF.R.U64 R23, R8.reuse, 0x1, R9.reuse ;  /* 0x0000000108170819 */ /* 0x140fe40000001209 */
[----:B------:R-:W-:-:S02]  /*1480*/  @P0 SHF.L.U64.HI R14, R8, R27, R9 ;  /* 0x0000001b080e0219 */ /* 0x000fc40000010209 */
[----:B------:R-:W-:Y:S02]  /*1490*/  @P0 SHF.R.U32.HI R11, RZ, R12, R15 ;  /* 0x0000000cff0b0219 */ /* 0x000fe4000001160f */
[----:B------:R-:W-:Y:S02]  /*14a0*/  @P0 LOP3.LUT R8, R19, R10, RZ, 0xfc, !PT ;  /* 0x0000000a13080212 */ /* 0x000fe400078efcff */
[----:B----4-:R-:W-:Y:S02]  /*14b0*/  @P0 SHF.L.U32 R13, R6, R27, RZ ;  /* 0x0000001b060d0219 */ /* 0x010fe400000006ff */
[----:B------:R-:W-:Y:S01]  /*14c0*/  @P0 SHF.R.U64 R22, R23, R12, R25 ;  /* 0x0000000c17160219 */ /* 0x000fe20000001219 */
[----:B------:R-:W-:Y:S01]  /*14d0*/  IMAD.SHL.U32 R10, R8, 0x4, RZ ;  /* 0x00000004080a7824 */ /* 0x000fe200078e00ff */
[----:B------:R-:W-:Y:S02]  /*14e0*/  @P0 LOP3.LUT R9, R14, R11, RZ, 0xfc, !PT ;  /* 0x0000000b0e090212 */ /* 0x000fe400078efcff */
[----:B------:R-:W-:-:S02]  /*14f0*/  @P0 SHF.L.U64.HI R27, R6, R27, R7 ;  /* 0x0000001b061b0219 */ /* 0x000fc40000010207 */
[----:B------:R-:W-:Y:S02]  /*1500*/  @P0 SHF.R.U32.HI R12, RZ, R12, R25 ;  /* 0x0000000cff0c0219 */ /* 0x000fe40000011619 */
[----:B------:R-:W-:Y:S02]  /*1510*/  @P0 LOP3.LUT R6, R13, R22, RZ, 0xfc, !PT ;  /* 0x000000160d060212 */ /* 0x000fe400078efcff */
[----:B------:R-:W-:Y:S02]  /*1520*/  SHF.L.U64.HI R8, R8, 0x2, R9 ;  /* 0x0000000208087819 */ /* 0x000fe40000010209 */
[----:B------:R-:W-:Y:S02]  /*1530*/  @P0 LOP3.LUT R7, R27, R12, RZ, 0xfc, !PT ;  /* 0x0000000c1b070212 */ /* 0x000fe400078efcff */
[----:B------:R-:W-:Y:S02]  /*1540*/  SHF.L.W.U32.HI R9, R9, 0x2, R6 ;  /* 0x0000000209097819 */ /* 0x000fe40000010e06 */
[----:B------:R-:W-:-:S02]  /*1550*/  IADD3 RZ, P0, PT, RZ, -R10, RZ ;  /* 0x8000000affff7210 */ /* 0x000fc40007f1e0ff */
[----:B------:R-:W-:Y:S02]  /*1560*/  LOP3.LUT R11, RZ, R8, RZ, 0x33, !PT ;  /* 0x00000008ff0b7212 */ /* 0x000fe400078e33ff */
[----:B------:R-:W-:Y:S02]  /*1570*/  SHF.L.W.U32.HI R6, R6, 0x2, R7 ;  /* 0x0000000206067819 */ /* 0x000fe40000010e07 */
[----:B------:R-:W-:Y:S02]  /*1580*/  LOP3.LUT R12, RZ, R9, RZ, 0x33, !PT ;  /* 0x00000009ff0c7212 */ /* 0x000fe400078e33ff */
[----:B------:R-:W-:Y:S02]  /*1590*/  IADD3.X R11, P0, PT, RZ, R11, RZ, P0, !PT ;  /* 0x0000000bff0b7210 */ /* 0x000fe4000071e4ff */
[----:B------:R-:W-:Y:S02]  /*15a0*/  LOP3.LUT R13, RZ, R6, RZ, 0x33, !PT ;  /* 0x00000006ff0d7212 */ /* 0x000fe400078e33ff */
[----:B------:R-:W-:-:S02]  /*15b0*/  IADD3.X R12, P1, PT, RZ, R12, RZ, P0, !PT ;  /* 0x0000000cff0c7210 */ /* 0x000fc4000073e4ff */
[----:B------:R-:W-:-:S03]  /*15c0*/  ISETP.GT.U32.AND P3, PT, R9, -0x1, PT ;  /* 0xffffffff0900780c */ /* 0x000fc60003f64070 */
[----:B------:R-:W-:Y:S01]  /*15d0*/  IMAD.X R13, RZ, RZ, R13, P1 ;  /* 0x000000ffff0d7224 */ /* 0x000fe200008e060d */
[----:B------:R-:W-:-:S04]  /*15e0*/  ISETP.GT.AND.EX P0, PT, R6, -0x1, PT, P3 ;  /* 0xffffffff0600780c */ /* 0x000fc80003f04330 */
[----:B------:R-:W-:Y:S02]  /*15f0*/  SEL R13, R6, R13, P0 ;  /* 0x0000000d060d7207 */ /* 0x000fe40000000000 */
[----:B------:R-:W-:Y:S02]  /*1600*/  SEL R14, R9, R12, P0 ;  /* 0x0000000c090e7207 */ /* 0x000fe40000000000 */
[----:B------:R-:W-:-:S04]  /*1610*/  ISETP.NE.U32.AND P1, PT, R13, RZ, PT ;  /* 0x000000ff0d00720c */ /* 0x000fc80003f25070 */
[----:B------:R-:W-:Y:S01]  /*1620*/  SEL R9, R14, R13, !P1 ;  /* 0x0000000d0e097207 */ /* 0x000fe20004800000 */
[----:B------:R-:W-:-:S05]  /*1630*/  @!P0 IMAD.MOV R10, RZ, RZ, -R10 ;  /* 0x000000ffff0a8224 */ /* 0x000fca00078e0a0a */
[----:B------:R-:W0:Y:S02]  /*1640*/  FLO.U32 R9, R9 ;  /* 0x0000000900097300 */ /* 0x000e2400000e0000 */
[C---:B0-----:R-:W-:Y:S02]  /*1650*/  IADD3 R15, PT, PT, -R9.reuse, 0x1f, RZ ;  /* 0x0000001f090f7810 */ /* 0x041fe40007ffe1ff */
[----:B------:R-:W-:-:S03]  /*1660*/  IADD3 R12, PT, PT, -R9, 0x3f, RZ ;  /* 0x0000003f090c7810 */ /* 0x000fc60007ffe1ff */
[----:B------:R-:W-:Y:S01]  /*1670*/  @P1 IMAD.MOV R12, RZ, RZ, R15 ;  /* 0x000000ffff0c1224 */ /* 0x000fe200078e020f */
[----:B------:R-:W-:-:S04]  /*1680*/  SEL R15, R8, R11, P0 ;  /* 0x0000000b080f7207 */ /* 0x000fc80000000000 */
[----:B------:R-:W-:-:S13]  /*1690*/  ISETP.NE.AND P1, PT, R12, RZ, PT ;  /* 0x000000ff0c00720c */ /* 0x000fda0003f25270 */
[----:B------:R-:W-:Y:S05]  /*16a0*/  @!P1 BRA `(.L_x_24) ;  /* 0x0000000000289947 */ /* 0x000fea0003800000 */
[----:B------:R-:W-:Y:S02]  /*16b0*/  LOP3.LUT R9, R12, 0x3f, RZ, 0xc0, !PT ;  /* 0x0000003f0c097812 */ /* 0x000fe400078ec0ff */
[--C-:B------:R-:W-:Y:S02]  /*16c0*/  SHF.R.U64 R11, R10, 0x1, R15.reuse ;  /* 0x000000010a0b7819 */ /* 0x100fe4000000120f */
[----:B------:R-:W-:Y:S02]  /*16d0*/  SHF.R.U32.HI R15, RZ, 0x1, R15 ;  /* 0x00000001ff0f7819 */ /* 0x000fe4000001160f */
[----:B------:R-:W-:Y:S02]  /*16e0*/  LOP3.LUT R8, R12, 0x3f, RZ, 0xc, !PT ;  /* 0x0000003f0c087812 */ /* 0x000fe400078e0cff */
[CC--:B------:R-:W-:Y:S02]  /*16f0*/  SHF.L.U64.HI R13, R14.reuse, R9.reuse, R13 ;  /* 0x000000090e0d7219 */ /* 0x0c0fe4000001020d */
[----:B------:R-:W-:-:S02]  /*1700*/  SHF.L.U32 R9, R14, R9, RZ ;  /* 0x000000090e097219 */ /* 0x000fc400000006ff */
[-CC-:B------:R-:W-:Y:S02]  /*1710*/  SHF.R.U64 R14, R11, R8.reuse, R15.reuse ;  /* 0x000000080b0e7219 */ /* 0x180fe4000000120f */
[----:B------:R-:W-:Y:S02]  /*1720*/  SHF.R.U32.HI R8, RZ, R8, R15 ;  /* 0x00000008ff087219 */ /* 0x000fe4000001160f */
[----:B------:R-:W-:Y:S02]  /*1730*/  LOP3.LUT R14, R9, R14, RZ, 0xfc, !PT ;  /* 0x0000000e090e7212 */ /* 0x000fe400078efcff */
[----:B------:R-:W-:-:S07]  /*1740*/  LOP3.LUT R13, R13, R8, RZ, 0xfc, !PT ;  /* 0x000000080d0d7212 */ /* 0x000fce00078efcff */
.L_x_24:
[----:B------:R-:W-:Y:S05]  /*1750*/  BSYNC.RECONVERGENT B2 ;  /* 0x0000000000027941 */ /* 0x000fea0003800200 */
.L_x_23:
[----:B------:R-:W-:Y:S01]  /*1760*/  IMAD.WIDE.U32 R10, R14, 0x2168c235, RZ ;  /* 0x2168c2350e0a7825 */ /* 0x000fe200078e00ff */
[----:B------:R-:W-:-:S03]  /*1770*/  SHF.R.U32.HI R7, RZ, 0x1e, R7 ;  /* 0x0000001eff077819 */ /* 0x000fc60000011607 */
[----:B------:R-:W-:Y:S01]  /*1780*/  IMAD.MOV.U32 R8, RZ, RZ, R11 ;  /* 0x000000ffff087224 */ /* 0x000fe200078e000b */
[----:B------:R-:W-:Y:S01]  /*1790*/  IADD3 RZ, P1, PT, R10, R10, RZ ;  /* 0x0000000a0aff7210 */ /* 0x000fe20007f3e0ff */
[----:B------:R-:W-:Y:S01]  /*17a0*/  IMAD.MOV.U32 R9, RZ, RZ, RZ ;  /* 0x000000ffff097224 */ /* 0x000fe200078e00ff */
[----:B------:R-:W-:Y:S01]  /*17b0*/  LEA.HI R7, R6, R7, RZ, 0x1 ;  /* 0x0000000706077211 */ /* 0x000fe200078f08ff */
[----:B------:R-:W-:-:S04]  /*17c0*/  IMAD.HI.U32 R11, R13, -0x36f0255e, RZ ;  /* 0xc90fdaa20d0b7827 */ /* 0x000fc800078e00ff */
[----:B------:R-:W-:-:S04]  /*17d0*/  IMAD.WIDE.U32 R8, R14, -0x36f0255e, R8 ;  /* 0xc90fdaa20e087825 */ /* 0x000fc800078e0008 */
[----:B------:R-:W-:-:S04]  /*17e0*/  IMAD.WIDE.U32 R8, P3, R13, 0x2168c235, R8 ;  /* 0x2168c2350d087825 */ /* 0x000fc80007860008 */
[----:B------:R-:W-:Y:S01]  /*17f0*/  IMAD R13, R13, -0x36f0255e, RZ ;  /* 0xc90fdaa20d0d7824 */ /* 0x000fe200078e02ff */
[----:B------:R-:W-:Y:S01]  /*1800*/  IADD3.X RZ, P1, PT, R8, R8, RZ, P1, !PT ;  /* 0x0000000808ff7210 */ /* 0x000fe20000f3e4ff */
[----:B------:R-:W-:-:S03]  /*1810*/  IMAD.X R10, RZ, RZ, R11, P3 ;  /* 0x000000ffff0a7224 */ /* 0x000fc600018e060b */
[----:B------:R-:W-:-:S04]  /*1820*/  IADD3 R9, P3, PT, R13, R9, RZ ;  /* 0x000000090d097210 */ /* 0x000fc80007f7e0ff */
[C---:B------:R-:W-:Y:S01]  /*1830*/  ISETP.GT.U32.AND P4, PT, R9.reuse, RZ, PT ;  /* 0x000000ff0900720c */ /* 0x040fe20003f84070 */
[----:B------:R-:W-:Y:S01]  /*1840*/  IMAD.X R10, RZ, RZ, R10, P3 ;  /* 0x000000ffff0a7224 */ /* 0x000fe200018e060a */
[----:B------:R-:W-:-:S04]  /*1850*/  IADD3.X R8, P3, PT, R9, R9, RZ, P1, !PT ;  /* 0x0000000909087210 */ /* 0x000fc80000f7e4ff */
[C---:B------:R-:W-:Y:S01]  /*1860*/  ISETP.GT.AND.EX P1, PT, R10.reuse, RZ, PT, P4 ;  /* 0x000000ff0a00720c */ /* 0x040fe20003f24340 */
[----:B------:R-:W-:-:S03]  /*1870*/  IMAD.X R11, R10, 0x1, R10, P3 ;  /* 0x000000010a0b7824 */ /* 0x000fc600018e060a */
[----:B------:R-:W-:Y:S02]  /*1880*/  SEL R8, R8, R9, P1 ;  /* 0x0000000908087207 */ /* 0x000fe40000800000 */
[----:B------:R-:W-:Y:S02]  /*1890*/  SEL R9, R11, R10, P1 ;  /* 0x0000000a0b097207 */ /* 0x000fe40000800000 */
[----:B------:R-:W-:Y:S02]  /*18a0*/  IADD3 R8, P3, PT, R8, 0x1, RZ ;  /* 0x0000000108087810 */ /* 0x000fe40007f7e0ff */
[----:B------:R-:W-:Y:S02]  /*18b0*/  SEL R11, RZ, 0xffffffff, !P1 ;  /* 0xffffffffff0b7807 */ /* 0x000fe40004800000 */
[----:B------:R-:W-:Y:S01]  /*18c0*/  LOP3.LUT P1, R5, R5, 0x80000000, RZ, 0xc0, !PT ;  /* 0x8000000005057812 */ /* 0x000fe2000782c0ff */
[----:B------:R-:W-:Y:S02]  /*18d0*/  IMAD.X R9, RZ, RZ, R9, P3 ;  /* 0x000000ffff097224 */ /* 0x000fe400018e0609 */
[----:B------:R-:W-:Y:S01]  /*18e0*/  IMAD.IADD R10, R11, 0x1, -R12 ;  /* 0x000000010b0a7824 */ /* 0x000fe200078e0a0c */
[----:B------:R-:W-:-:S02]  /*18f0*/  @!P0 LOP3.LUT R5, R5, 0x80000000, RZ, 0x3c, !PT ;  /* 0x8000000005058812 */ /* 0x000fc400078e3cff */
[----:B------:R-:W-:-:S04]  /*1900*/  SHF.R.U64 R8, R8, 0xa, R9 ;  /* 0x0000000a08087819 */ /* 0x000fc80000001209 */
[----:B------:R-:W-:-:S03]  /*1910*/  IADD3 R8, P3, PT, R8, 0x1, RZ ;  /* 0x0000000108087810 */ /* 0x000fc60007f7e0ff */
[----:B------:R-:W-:Y:S01]  /*1920*/  @P1 IMAD.MOV R7, RZ, RZ, -R7 ;  /* 0x000000ffff071224 */ /* 0x000fe200078e0a07 */
[----:B------:R-:W-:-:S04]  /*1930*/  LEA.HI.X R9, R9, RZ, RZ, 0x16, P3 ;  /* 0x000000ff09097211 */ /* 0x000fc800018fb4ff */
[--C-:B------:R-:W-:Y:S01]  /*1940*/  SHF.R.U64 R12, R8, 0x1, R9.reuse ;  /* 0x00000001080c7819 */ /* 0x100fe20000001209 */
[----:B------:R-:W-:Y:S01]  /*1950*/  IMAD.SHL.U32 R8, R10, 0x100000, RZ ;  /* 0x001000000a087824 */ /* 0x000fe200078e00ff */
[----:B------:R-:W-:Y:S02]  /*1960*/  SHF.R.U32.HI R9, RZ, 0x1, R9 ;  /* 0x00000001ff097819 */ /* 0x000fe40000011609 */
[----:B------:R-:W-:-:S04]  /*1970*/  IADD3 R12, P3, P4, RZ, RZ, R12 ;  /* 0x000000ffff0c7210 */ /* 0x000fc80007c7e00c */
[----:B------:R-:W-:-:S04]  /*1980*/  IADD3.X R6, PT, PT, R8, 0x3fe00000, R9, P3, P4 ;  /* 0x3fe0000008067810 */ /* 0x000fc80001fe8409 */
[----:B------:R-:W-:-:S07]  /*1990*/  LOP3.LUT R13, R6, R5, RZ, 0xfc, !PT ;  /* 0x00000005060d7212 */ /* 0x000fce00078efcff */
.L_x_18:
[----:B------:R-:W-:-:S04]  /*19a0*/  IMAD.MOV.U32 R5, RZ, RZ, 0x0 ;  /* 0x00000000ff057424 */ /* 0x000fc800078e00ff */
[----:B------:R-:W-:Y:S05]  /*19b0*/  RET.REL.NODEC R4 `(_Z6kernelILl1048576ELl1048576EEv4d3_tPKfS2_S2_PKS0_Pd) ;  /* 0xffffffe404907950 */ /* 0x000fea0003c3ffff */
.L_x_25:
[----:B------:R-:W-:-:S00]  /*19c0*/  BRA `(.L_x_25) ;  /* 0xfffffffc00fc7947 */ /* 0x000fc0000383ffff */
[----:B------:R-:W-:-:S00]  /*19d0*/  NOP ;  /* 0x0000000000007918 */ /* 0x000fc00000000000 */
        /* <DEDUP_REMOVED lines=10> */
.L_x_27:


//--------------------- .nv.global.init           --------------------------
	.section	.nv.global.init,"aw",@progbits
	.align	16
.nv.global.init:
	.type		__cudart_sin_cos_coeffs,@object
	.size		__cudart_sin_cos_coeffs,(__cudart_i2opi_d - __cudart_sin_cos_coeffs)
__cudart_sin_cos_coeffs:
        /*0000*/ 	.byte	0x46, 0xd2, 0xb0, 0x2c, 0xf1, 0xe5, 0x5a, 0xbe, 0x92, 0xe3, 0xac, 0x69, 0xe3, 0x1d, 0xc7, 0x3e
        /*0010*/ 	.byte	0xa1, 0x62, 0xdb, 0x19, 0xa0, 0x01, 0x2a, 0xbf, 0x18, 0x08, 0x11, 0x11, 0x11, 0x11, 0x81, 0x3f
        /*0020*/ 	.byte	0x54, 0x55, 0x55, 0x55, 0x55, 0x55, 0xc5, 0xbf, 0x00, 0x00, 0x00, 0x00, 0x00, 0x00, 0x00, 0x00
        /*0030*/ 	.byte	0x00, 0x00, 0x00, 0x00, 0x00, 0x00, 0x00, 0x00, 0x64, 0x81, 0xfd, 0x20, 0x83, 0xff, 0xa8, 0xbd
        /*0040*/ 	.byte	0x28, 0x85, 0xef, 0xc1, 0xa7, 0xee, 0x21, 0x3e, 0xd9, 0xe6, 0x06, 0x8e, 0x4f, 0x7e, 0x92, 0xbe
        /*0050*/ 	.byte	0xe9, 0xbc, 0xdd, 0x19, 0xa0, 0x01, 0xfa, 0x3e, 0x47, 0x5d, 0xc1, 0x16, 0x6c, 0xc1, 0x56, 0xbf
        /*0060*/ 	.byte	0x51, 0x55, 0x55, 0x55, 0x55, 0x55, 0xa5, 0x3f, 0x00, 0x00, 0x00, 0x00, 0x00, 0x00, 0xe0, 0xbf
        /*0070*/ 	.byte	0x00, 0x00, 0x00, 0x00, 0x00, 0x00, 0xf0, 0x3f, 0x00, 0x00, 0x00, 0x00, 0x00, 0x00, 0x00, 0x00
	.type		__cudart_i2opi_d,@object
	.size		__cudart_i2opi_d,(.L_0 - __cudart_i2opi_d)
__cudart_i2opi_d:
        /* <DEDUP_REMOVED lines=9> */
.L_0:


//--------------------- .nv.shared.reserved.0     --------------------------
	.section	.nv.shared.reserved.0,"aw",@nobits
	.weak		__nv_reservedSMEM_offset_0_alias
	.size		__nv_reservedSMEM_offset_0_alias, 0, 64
	.other		__nv_reservedSMEM_offset_0_alias,@"STO_CUDA_RESERVED_SHARED STV_DEFAULT"
__nv_reservedSMEM_offset_0_alias:
	.zero		0
	.zero		64


//--------------------- .nv.constant0._Z6kernelILl1048576ELl1048576EEv4d3_tPKfS2_S2_PKS0_Pd --------------------------
	.section	.nv.constant0._Z6kernelILl1048576ELl1048576EEv4d3_tPKfS2_S2_PKS0_Pd,"a",@progbits
	.sectionflags	@""
	.align	4
.nv.constant0._Z6kernelILl1048576ELl1048576EEv4d3_tPKfS2_S2_PKS0_Pd:
	.zero		960


//--------------------- SYMBOLS --------------------------

	.type		.nv.reservedSmem.offset0,@object
	.size		.nv.reservedSmem.offset0,0x4
